//
// Generated by NVIDIA NVVM Compiler
//
// Compiler Build ID: CL-36424714
// Cuda compilation tools, release 13.0, V13.0.88
// Based on NVVM 20.0.0
//

.version 9.0
.target sm_100
.address_size 64

	// .globl	_Z10fillMatrixPfPiiii
.global .align 4 .b8 precalc_xorwow_matrix[102400];
.global .align 4 .b8 precalc_xorwow_offset_matrix[102400];
.global .align 4 .b8 mrg32k3aM1[2304];
.global .align 4 .b8 mrg32k3aM2[2304];
.global .align 4 .b8 mrg32k3aM1SubSeq[2016];
.global .align 4 .b8 mrg32k3aM2SubSeq[2016];
.global .align 4 .b8 mrg32k3aM1Seq[2304];
.global .align 4 .b8 mrg32k3aM2Seq[2304];
.const .align 8 .b8 __cr_lgamma_table[72];

.visible .entry _Z10fillMatrixPfPiiii(
	.param .u64 .ptr .align 1 _Z10fillMatrixPfPiiii_param_0,
	.param .u64 .ptr .align 1 _Z10fillMatrixPfPiiii_param_1,
	.param .u32 _Z10fillMatrixPfPiiii_param_2,
	.param .u32 _Z10fillMatrixPfPiiii_param_3,
	.param .u32 _Z10fillMatrixPfPiiii_param_4
)
{
	.reg .pred 	%p<28>;
	.reg .b16 	%rs<45>;
	.reg .b32 	%r<129>;
	.reg .b64 	%rd<29>;

	ld.param.u64 	%rd11, [_Z10fillMatrixPfPiiii_param_0];
	ld.param.u64 	%rd12, [_Z10fillMatrixPfPiiii_param_1];
	ld.param.u32 	%r13, [_Z10fillMatrixPfPiiii_param_2];
	ld.param.u32 	%r11, [_Z10fillMatrixPfPiiii_param_3];
	ld.param.u32 	%r12, [_Z10fillMatrixPfPiiii_param_4];
	cvta.to.global.u64 	%rd1, %rd12;
	cvta.to.global.u64 	%rd2, %rd11;
	mov.u32 	%r1, %tid.x;
	setp.ge.s32 	%p1, %r1, %r13;
	@%p1 bra 	$L__BB0_45;
	setp.lt.s32 	%p2, %r11, 1;
	@%p2 bra 	$L__BB0_44;
	cvt.u64.u32 	%rd3, %r1;
	mul.wide.u32 	%rd13, %r1, 4;
	add.s64 	%rd4, %rd2, %rd13;
	and.b32  	%r2, %r11, 3;
	setp.lt.u32 	%p3, %r11, 4;
	mov.b16 	%rs37, 0;
	mov.b32 	%r127, 0;
	@%p3 bra 	$L__BB0_33;
	and.b32  	%r127, %r11, 2147483644;
	neg.s32 	%r126, %r127;
	add.s64 	%rd27, %rd1, 8;
	mov.b16 	%rs37, 0;
$L__BB0_4:
	ld.global.u32 	%r15, [%rd27+-8];
	setp.ne.s32 	%p4, %r1, %r15;
	@%p4 bra 	$L__BB0_11;
	// begin inline asm
	mov.u64 	%rd14, %clock64;
	// end inline asm
	add.s64 	%rd15, %rd14, %rd3;
	cvt.u32.u64 	%r17, %rd15;
	xor.b32  	%r18, %r17, -1429050551;
	mul.lo.s32 	%r19, %r18, 1099087573;
	{ .reg .b32 tmp; mov.b64 {tmp, %r20}, %rd15; }
	xor.b32  	%r21, %r20, -136515619;
	add.s32 	%r22, %r19, 123456789;
	add.s32 	%r23, %r19, 5783321;
	shr.u32 	%r24, %r22, 2;
	xor.b32  	%r25, %r24, %r22;
	shl.b32 	%r26, %r23, 4;
	shl.b32 	%r27, %r25, 1;
	xor.b32  	%r28, %r26, %r27;
	xor.b32  	%r29, %r28, %r23;
	xor.b32  	%r30, %r29, %r25;
	mad.lo.s32 	%r31, %r21, -1703105765, %r19;
	add.s32 	%r32, %r31, %r30;
	add.s32 	%r33, %r32, 6977678;
	rem.u32 	%r16, %r33, %r12;
	mov.b16 	%rs37, 1;
	setp.eq.s32 	%p5, %r16, 2;
	@%p5 bra 	$L__BB0_10;
	setp.eq.s32 	%p6, %r16, 1;
	@%p6 bra 	$L__BB0_9;
	setp.ne.s32 	%p7, %r16, 0;
	@%p7 bra 	$L__BB0_11;
	mov.b32 	%r36, 1073741824;
	st.global.u32 	[%rd4], %r36;
	bra.uni 	$L__BB0_11;
$L__BB0_9:
	mov.b32 	%r35, 1082130432;
	st.global.u32 	[%rd4], %r35;
	bra.uni 	$L__BB0_11;
$L__BB0_10:
	mov.b32 	%r34, 1090519040;
	st.global.u32 	[%rd4], %r34;
$L__BB0_11:
	ld.global.u32 	%r37, [%rd27+-4];
	setp.ne.s32 	%p8, %r1, %r37;
	@%p8 bra 	$L__BB0_18;
	// begin inline asm
	mov.u64 	%rd16, %clock64;
	// end inline asm
	add.s64 	%rd17, %rd16, %rd3;
	cvt.u32.u64 	%r39, %rd17;
	xor.b32  	%r40, %r39, -1429050551;
	mul.lo.s32 	%r41, %r40, 1099087573;
	{ .reg .b32 tmp; mov.b64 {tmp, %r42}, %rd17; }
	xor.b32  	%r43, %r42, -136515619;
	add.s32 	%r44, %r41, 123456789;
	add.s32 	%r45, %r41, 5783321;
	shr.u32 	%r46, %r44, 2;
	xor.b32  	%r47, %r46, %r44;
	shl.b32 	%r48, %r45, 4;
	shl.b32 	%r49, %r47, 1;
	xor.b32  	%r50, %r48, %r49;
	xor.b32  	%r51, %r50, %r45;
	xor.b32  	%r52, %r51, %r47;
	mad.lo.s32 	%r53, %r43, -1703105765, %r41;
	add.s32 	%r54, %r53, %r52;
	add.s32 	%r55, %r54, 6977678;
	rem.u32 	%r38, %r55, %r12;
	mov.b16 	%rs37, 1;
	setp.eq.s32 	%p9, %r38, 0;
	@%p9 bra 	$L__BB0_17;
	setp.eq.s32 	%p10, %r38, 1;
	@%p10 bra 	$L__BB0_16;
	setp.ne.s32 	%p11, %r38, 2;
	@%p11 bra 	$L__BB0_18;
	mov.b32 	%r56, 1090519040;
	st.global.u32 	[%rd4], %r56;
	bra.uni 	$L__BB0_18;
$L__BB0_16:
	mov.b32 	%r57, 1082130432;
	st.global.u32 	[%rd4], %r57;
	bra.uni 	$L__BB0_18;
$L__BB0_17:
	mov.b32 	%r58, 1073741824;
	st.global.u32 	[%rd4], %r58;
$L__BB0_18:
	ld.global.u32 	%r59, [%rd27];
	setp.ne.s32 	%p12, %r1, %r59;
	@%p12 bra 	$L__BB0_25;
	// begin inline asm
	mov.u64 	%rd18, %clock64;
	// end inline asm
	add.s64 	%rd19, %rd18, %rd3;
	cvt.u32.u64 	%r61, %rd19;
	xor.b32  	%r62, %r61, -1429050551;
	mul.lo.s32 	%r63, %r62, 1099087573;
	{ .reg .b32 tmp; mov.b64 {tmp, %r64}, %rd19; }
	xor.b32  	%r65, %r64, -136515619;
	add.s32 	%r66, %r63, 123456789;
	add.s32 	%r67, %r63, 5783321;
	shr.u32 	%r68, %r66, 2;
	xor.b32  	%r69, %r68, %r66;
	shl.b32 	%r70, %r67, 4;
	shl.b32 	%r71, %r69, 1;
	xor.b32  	%r72, %r70, %r71;
	xor.b32  	%r73, %r72, %r67;
	xor.b32  	%r74, %r73, %r69;
	mad.lo.s32 	%r75, %r65, -1703105765, %r63;
	add.s32 	%r76, %r75, %r74;
	add.s32 	%r77, %r76, 6977678;
	rem.u32 	%r60, %r77, %r12;
	mov.b16 	%rs37, 1;
	setp.eq.s32 	%p13, %r60, 0;
	@%p13 bra 	$L__BB0_24;
	setp.eq.s32 	%p14, %r60, 1;
	@%p14 bra 	$L__BB0_23;
	setp.ne.s32 	%p15, %r60, 2;
	@%p15 bra 	$L__BB0_25;
	mov.b32 	%r78, 1090519040;
	st.global.u32 	[%rd4], %r78;
	bra.uni 	$L__BB0_25;
$L__BB0_23:
	mov.b32 	%r79, 1082130432;
	st.global.u32 	[%rd4], %r79;
	bra.uni 	$L__BB0_25;
$L__BB0_24:
	mov.b32 	%r80, 1073741824;
	st.global.u32 	[%rd4], %r80;
$L__BB0_25:
	ld.global.u32 	%r81, [%rd27+4];
	setp.ne.s32 	%p16, %r1, %r81;
	@%p16 bra 	$L__BB0_32;
	// begin inline asm
	mov.u64 	%rd20, %clock64;
	// end inline asm
	add.s64 	%rd21, %rd20, %rd3;
	cvt.u32.u64 	%r83, %rd21;
	xor.b32  	%r84, %r83, -1429050551;
	mul.lo.s32 	%r85, %r84, 1099087573;
	{ .reg .b32 tmp; mov.b64 {tmp, %r86}, %rd21; }
	xor.b32  	%r87, %r86, -136515619;
	add.s32 	%r88, %r85, 123456789;
	add.s32 	%r89, %r85, 5783321;
	shr.u32 	%r90, %r88, 2;
	xor.b32  	%r91, %r90, %r88;
	shl.b32 	%r92, %r89, 4;
	shl.b32 	%r93, %r91, 1;
	xor.b32  	%r94, %r92, %r93;
	xor.b32  	%r95, %r94, %r89;
	xor.b32  	%r96, %r95, %r91;
	mad.lo.s32 	%r97, %r87, -1703105765, %r85;
	add.s32 	%r98, %r97, %r96;
	add.s32 	%r99, %r98, 6977678;
	rem.u32 	%r82, %r99, %r12;
	mov.b16 	%rs37, 1;
	setp.eq.s32 	%p17, %r82, 0;
	@%p17 bra 	$L__BB0_31;
	setp.eq.s32 	%p18, %r82, 1;
	@%p18 bra 	$L__BB0_30;
	setp.ne.s32 	%p19, %r82, 2;
	@%p19 bra 	$L__BB0_32;
	mov.b32 	%r100, 1090519040;
	st.global.u32 	[%rd4], %r100;
	bra.uni 	$L__BB0_32;
$L__BB0_30:
	mov.b32 	%r101, 1082130432;
	st.global.u32 	[%rd4], %r101;
	bra.uni 	$L__BB0_32;
$L__BB0_31:
	mov.b32 	%r102, 1073741824;
	st.global.u32 	[%rd4], %r102;
$L__BB0_32:
	add.s32 	%r126, %r126, 4;
	add.s64 	%rd27, %rd27, 16;
	setp.ne.s32 	%p20, %r126, 0;
	@%p20 bra 	$L__BB0_4;
$L__BB0_33:
	setp.eq.s32 	%p21, %r2, 0;
	@%p21 bra 	$L__BB0_43;
	mul.wide.u32 	%rd22, %r127, 4;
	add.s64 	%rd28, %rd1, %rd22;
	neg.s32 	%r128, %r2;
$L__BB0_35:
	.pragma "nounroll";
	ld.global.u32 	%r103, [%rd28];
	setp.ne.s32 	%p22, %r1, %r103;
	@%p22 bra 	$L__BB0_42;
	// begin inline asm
	mov.u64 	%rd23, %clock64;
	// end inline asm
	add.s64 	%rd24, %rd23, %rd3;
	cvt.u32.u64 	%r105, %rd24;
	xor.b32  	%r106, %r105, -1429050551;
	mul.lo.s32 	%r107, %r106, 1099087573;
	{ .reg .b32 tmp; mov.b64 {tmp, %r108}, %rd24; }
	xor.b32  	%r109, %r108, -136515619;
	add.s32 	%r110, %r107, 123456789;
	add.s32 	%r111, %r107, 5783321;
	shr.u32 	%r112, %r110, 2;
	xor.b32  	%r113, %r112, %r110;
	shl.b32 	%r114, %r111, 4;
	shl.b32 	%r115, %r113, 1;
	xor.b32  	%r116, %r114, %r115;
	xor.b32  	%r117, %r116, %r111;
	xor.b32  	%r118, %r117, %r113;
	mad.lo.s32 	%r119, %r109, -1703105765, %r107;
	add.s32 	%r120, %r119, %r118;
	add.s32 	%r121, %r120, 6977678;
	rem.u32 	%r104, %r121, %r12;
	mov.b16 	%rs37, 1;
	setp.eq.s32 	%p23, %r104, 0;
	@%p23 bra 	$L__BB0_41;
	setp.eq.s32 	%p24, %r104, 1;
	@%p24 bra 	$L__BB0_40;
	setp.ne.s32 	%p25, %r104, 2;
	@%p25 bra 	$L__BB0_42;
	mov.b32 	%r122, 1090519040;
	st.global.u32 	[%rd4], %r122;
	bra.uni 	$L__BB0_42;
$L__BB0_40:
	mov.b32 	%r123, 1082130432;
	st.global.u32 	[%rd4], %r123;
	bra.uni 	$L__BB0_42;
$L__BB0_41:
	mov.b32 	%r124, 1073741824;
	st.global.u32 	[%rd4], %r124;
$L__BB0_42:
	add.s64 	%rd28, %rd28, 4;
	add.s32 	%r128, %r128, 1;
	setp.ne.s32 	%p26, %r128, 0;
	@%p26 bra 	$L__BB0_35;
$L__BB0_43:
	and.b16  	%rs34, %rs37, 255;
	setp.ne.s16 	%p27, %rs34, 0;
	@%p27 bra 	$L__BB0_45;
$L__BB0_44:
	mul.wide.u32 	%rd25, %r1, 4;
	add.s64 	%rd26, %rd2, %rd25;
	mov.b32 	%r125, 0;
	st.global.u32 	[%rd26], %r125;
$L__BB0_45:
	ret;

}
	// .globl	_Z24moverDeDerechaAIzquierdaPfi
.visible .entry _Z24moverDeDerechaAIzquierdaPfi(
	.param .u64 .ptr .align 1 _Z24moverDeDerechaAIzquierdaPfi_param_0,
	.param .u32 _Z24moverDeDerechaAIzquierdaPfi_param_1
)
{
	.reg .pred 	%p<54>;
	.reg .b16 	%rs<26>;
	.reg .b32 	%r<94>;
	.reg .b32 	%f<49>;
	.reg .b64 	%rd<35>;

	ld.param.u64 	%rd7, [_Z24moverDeDerechaAIzquierdaPfi_param_0];
	ld.param.u32 	%r55, [_Z24moverDeDerechaAIzquierdaPfi_param_1];
	cvta.to.global.u64 	%rd1, %rd7;
	mov.u32 	%r56, %tid.x;
	mul.lo.s32 	%r1, %r55, %r56;
	mul.wide.s32 	%rd8, %r1, 4;
	add.s64 	%rd9, %rd1, %rd8;
	ld.global.f32 	%f20, [%rd9];
	setp.eq.f32 	%p7, %f20, 0f00000000;
	selp.u16 	%rs22, 1, 0, %p7;
	selp.f32 	%f45, 0f00000000, %f20, %p7;
	setp.lt.s32 	%p8, %r55, 2;
	@%p8 bra 	$L__BB1_53;
	add.s32 	%r2, %r55, -1;
	add.s32 	%r58, %r55, -2;
	and.b32  	%r3, %r2, 3;
	setp.lt.u32 	%p9, %r58, 3;
	mov.b32 	%r89, 1;
	mov.u32 	%r83, %r1;
	mov.u32 	%r82, %r1;
	@%p9 bra 	$L__BB1_41;
	and.b32  	%r60, %r2, -4;
	neg.s32 	%r73, %r60;
	add.s64 	%rd11, %rd8, %rd1;
	add.s64 	%rd34, %rd11, 8;
	mov.b32 	%r71, 2;
	mov.u32 	%r72, %r1;
	mov.u32 	%r83, %r1;
	mov.u32 	%r82, %r1;
$L__BB1_3:
	add.s32 	%r10, %r72, 1;
	ld.global.f32 	%f3, [%rd34+-4];
	setp.eq.f32 	%p10, %f3, 0f00000000;
	@%p10 bra 	$L__BB1_11;
	setp.neu.f32 	%p13, %f3, %f45;
	mov.f32 	%f42, 0f00000000;
	@%p13 bra 	$L__BB1_7;
	add.f32 	%f22, %f45, %f45;
	mul.wide.s32 	%rd14, %r83, 4;
	add.s64 	%rd15, %rd1, %rd14;
	st.global.f32 	[%rd15], %f22;
	add.s32 	%r76, %r83, 1;
	setp.eq.s32 	%p18, %r10, %r83;
	mov.pred 	%p51, 0;
	@%p18 bra 	$L__BB1_12;
	mov.b32 	%r62, 0;
	st.global.u32 	[%rd34+-4], %r62;
	bra.uni 	$L__BB1_12;
$L__BB1_7:
	and.b16  	%rs10, %rs22, 255;
	setp.eq.s16 	%p15, %rs10, 0;
	mov.pred 	%p51, -1;
	mov.u32 	%r76, %r10;
	mov.f32 	%f42, %f3;
	mov.u32 	%r83, %r10;
	@%p15 bra 	$L__BB1_12;
	mul.wide.s32 	%rd12, %r82, 4;
	add.s64 	%rd13, %rd1, %rd12;
	st.global.f32 	[%rd13], %f3;
	ld.global.f32 	%f42, [%rd34+-4];
	setp.gt.s32 	%p51, %r82, %r10;
	setp.eq.s32 	%p16, %r10, %r82;
	@%p16 bra 	$L__BB1_10;
	mov.b32 	%r61, 0;
	st.global.u32 	[%rd34+-4], %r61;
$L__BB1_10:
	add.s32 	%r76, %r82, 1;
	mov.u32 	%r83, %r82;
	bra.uni 	$L__BB1_12;
$L__BB1_11:
	and.b16  	%rs9, %rs22, 255;
	setp.eq.s16 	%p12, %rs9, 0;
	selp.b32 	%r76, %r10, %r82, %p12;
	mov.pred 	%p51, 0;
	mov.f32 	%f42, %f45;
$L__BB1_12:
	add.s32 	%r78, %r72, 2;
	ld.global.f32 	%f43, [%rd34];
	setp.neu.f32 	%p20, %f43, 0f00000000;
	@%p20 bra 	$L__BB1_14;
	selp.b32 	%r78, %r78, %r76, %p51;
	mov.pred 	%p52, 0;
	mov.f32 	%f43, %f42;
	bra.uni 	$L__BB1_21;
$L__BB1_14:
	setp.eq.f32 	%p22, %f43, %f42;
	mov.f32 	%f37, 0f00000000;
	@%p22 bra 	$L__BB1_19;
	mov.pred 	%p52, -1;
	mov.u32 	%r83, %r78;
	@%p51 bra 	$L__BB1_21;
	mul.wide.s32 	%rd16, %r76, 4;
	add.s64 	%rd17, %rd1, %rd16;
	st.global.f32 	[%rd17], %f43;
	ld.global.f32 	%f43, [%rd34];
	setp.gt.s32 	%p52, %r76, %r78;
	setp.eq.s32 	%p24, %r78, %r76;
	@%p24 bra 	$L__BB1_18;
	mov.b32 	%r63, 0;
	st.global.u32 	[%rd34], %r63;
$L__BB1_18:
	add.s32 	%r78, %r76, 1;
	mov.u32 	%r83, %r76;
	bra.uni 	$L__BB1_21;
$L__BB1_19:
	add.f32 	%f25, %f42, %f42;
	mul.wide.s32 	%rd18, %r83, 4;
	add.s64 	%rd19, %rd1, %rd18;
	st.global.f32 	[%rd19], %f25;
	add.s32 	%r19, %r83, 1;
	setp.eq.s32 	%p26, %r78, %r83;
	mov.pred 	%p52, 0;
	mov.u32 	%r78, %r19;
	mov.f32 	%f43, %f37;
	@%p26 bra 	$L__BB1_21;
	mov.b32 	%r64, 0;
	st.global.u32 	[%rd34], %r64;
	mov.u32 	%r78, %r19;
	mov.f32 	%f43, %f37;
$L__BB1_21:
	add.s32 	%r80, %r72, 3;
	ld.global.f32 	%f44, [%rd34+4];
	setp.neu.f32 	%p28, %f44, 0f00000000;
	@%p28 bra 	$L__BB1_23;
	selp.b32 	%r80, %r80, %r78, %p52;
	mov.pred 	%p53, 0;
	mov.f32 	%f44, %f43;
	bra.uni 	$L__BB1_30;
$L__BB1_23:
	setp.eq.f32 	%p30, %f44, %f43;
	mov.f32 	%f38, 0f00000000;
	@%p30 bra 	$L__BB1_28;
	mov.pred 	%p53, -1;
	mov.u32 	%r83, %r80;
	@%p52 bra 	$L__BB1_30;
	mul.wide.s32 	%rd20, %r78, 4;
	add.s64 	%rd21, %rd1, %rd20;
	st.global.f32 	[%rd21], %f44;
	ld.global.f32 	%f44, [%rd34+4];
	setp.gt.s32 	%p53, %r78, %r80;
	setp.eq.s32 	%p32, %r80, %r78;
	@%p32 bra 	$L__BB1_27;
	mov.b32 	%r65, 0;
	st.global.u32 	[%rd34+4], %r65;
$L__BB1_27:
	add.s32 	%r80, %r78, 1;
	mov.u32 	%r83, %r78;
	bra.uni 	$L__BB1_30;
$L__BB1_28:
	add.f32 	%f28, %f43, %f43;
	mul.wide.s32 	%rd22, %r83, 4;
	add.s64 	%rd23, %rd1, %rd22;
	st.global.f32 	[%rd23], %f28;
	add.s32 	%r25, %r83, 1;
	setp.eq.s32 	%p34, %r80, %r83;
	mov.pred 	%p53, 0;
	mov.u32 	%r80, %r25;
	mov.f32 	%f44, %f38;
	@%p34 bra 	$L__BB1_30;
	mov.b32 	%r66, 0;
	st.global.u32 	[%rd34+4], %r66;
	mov.u32 	%r80, %r25;
	mov.f32 	%f44, %f38;
$L__BB1_30:
	add.s32 	%r72, %r72, 4;
	ld.global.f32 	%f45, [%rd34+8];
	setp.neu.f32 	%p36, %f45, 0f00000000;
	@%p36 bra 	$L__BB1_32;
	selp.b32 	%r82, %r72, %r80, %p53;
	mov.b16 	%rs22, 1;
	mov.f32 	%f45, %f44;
	bra.uni 	$L__BB1_39;
$L__BB1_32:
	setp.eq.f32 	%p37, %f45, %f44;
	mov.f32 	%f39, 0f00000000;
	@%p37 bra 	$L__BB1_37;
	mov.b16 	%rs22, 0;
	mov.u32 	%r82, %r72;
	mov.u32 	%r83, %r72;
	@%p53 bra 	$L__BB1_39;
	mul.wide.s32 	%rd24, %r80, 4;
	add.s64 	%rd25, %rd1, %rd24;
	st.global.f32 	[%rd25], %f45;
	ld.global.f32 	%f45, [%rd34+8];
	setp.eq.s32 	%p38, %r72, %r80;
	@%p38 bra 	$L__BB1_36;
	mov.b32 	%r67, 0;
	st.global.u32 	[%rd34+8], %r67;
$L__BB1_36:
	add.s32 	%r82, %r80, 1;
	setp.le.s32 	%p39, %r80, %r72;
	selp.u16 	%rs22, 1, 0, %p39;
	mov.u32 	%r83, %r80;
	bra.uni 	$L__BB1_39;
$L__BB1_37:
	add.f32 	%f31, %f44, %f44;
	mul.wide.s32 	%rd26, %r83, 4;
	add.s64 	%rd27, %rd1, %rd26;
	st.global.f32 	[%rd27], %f31;
	add.s32 	%r82, %r83, 1;
	setp.eq.s32 	%p40, %r72, %r83;
	mov.b16 	%rs22, 1;
	mov.f32 	%f45, %f39;
	@%p40 bra 	$L__BB1_39;
	mov.b32 	%r68, 0;
	st.global.u32 	[%rd34+8], %r68;
	mov.f32 	%f45, %f39;
$L__BB1_39:
	add.s32 	%r73, %r73, 4;
	add.s64 	%rd34, %rd34, 16;
	add.s32 	%r71, %r71, 4;
	setp.ne.s32 	%p41, %r73, 0;
	@%p41 bra 	$L__BB1_3;
	add.s32 	%r89, %r71, -1;
$L__BB1_41:
	setp.eq.s32 	%p42, %r3, 0;
	@%p42 bra 	$L__BB1_53;
	add.s32 	%r88, %r89, %r1;
	neg.s32 	%r87, %r3;
$L__BB1_43:
	.pragma "nounroll";
	mov.u32 	%r46, %r82;
	mov.u32 	%r45, %r83;
	mul.wide.s32 	%rd29, %r89, 4;
	add.s64 	%rd6, %rd9, %rd29;
	ld.global.f32 	%f17, [%rd6];
	setp.neu.f32 	%p43, %f17, 0f00000000;
	@%p43 bra 	$L__BB1_45;
	and.b16  	%rs16, %rs22, 255;
	setp.eq.s16 	%p44, %rs16, 0;
	selp.b32 	%r82, %r88, %r46, %p44;
	mov.b16 	%rs22, 1;
	mov.u32 	%r83, %r45;
	bra.uni 	$L__BB1_52;
$L__BB1_45:
	setp.eq.f32 	%p45, %f17, %f45;
	mov.f32 	%f40, 0f00000000;
	@%p45 bra 	$L__BB1_50;
	and.b16  	%rs18, %rs22, 255;
	setp.eq.s16 	%p46, %rs18, 0;
	mov.b16 	%rs22, 0;
	mov.u32 	%r82, %r88;
	mov.f32 	%f45, %f17;
	mov.u32 	%r83, %r88;
	@%p46 bra 	$L__BB1_52;
	mul.wide.s32 	%rd30, %r46, 4;
	add.s64 	%rd31, %rd1, %rd30;
	st.global.f32 	[%rd31], %f17;
	ld.global.f32 	%f45, [%rd6];
	setp.eq.s32 	%p47, %r88, %r46;
	@%p47 bra 	$L__BB1_49;
	mov.b32 	%r69, 0;
	st.global.u32 	[%rd6], %r69;
$L__BB1_49:
	add.s32 	%r82, %r46, 1;
	setp.le.s32 	%p48, %r46, %r88;
	selp.u16 	%rs22, 1, 0, %p48;
	mov.u32 	%r83, %r46;
	bra.uni 	$L__BB1_52;
$L__BB1_50:
	add.f32 	%f34, %f45, %f45;
	mul.wide.s32 	%rd32, %r45, 4;
	add.s64 	%rd33, %rd1, %rd32;
	st.global.f32 	[%rd33], %f34;
	add.s32 	%r82, %r45, 1;
	setp.eq.s32 	%p49, %r88, %r45;
	mov.b16 	%rs22, 1;
	mov.f32 	%f45, %f40;
	mov.u32 	%r83, %r88;
	@%p49 bra 	$L__BB1_52;
	mov.b32 	%r70, 0;
	st.global.u32 	[%rd6], %r70;
	mov.f32 	%f45, %f40;
	mov.u32 	%r83, %r45;
$L__BB1_52:
	add.s32 	%r89, %r89, 1;
	add.s32 	%r88, %r88, 1;
	add.s32 	%r87, %r87, 1;
	setp.ne.s32 	%p50, %r87, 0;
	@%p50 bra 	$L__BB1_43;
$L__BB1_53:
	ret;

}


// ===== COMPILED SASS (sm_100) =====

	.target	sm_100

	.elftype	@"ET_EXEC"


//--------------------- .note.nv.tkinfo           --------------------------
	.section	.note.nv.tkinfo,"",@"SHT_NOTE"
	.sectionflags	@"SHF_NOTE_NV_TKINFO"
	.tkinfo
        /*0018*/ 	.word	0x00000002
        /*0030*/ 	.string	""
        /*0030*/ 	.string	"ptxas"
        /*0030*/ 	.string	"Cuda compilation tools, release 13.0, V13.0.88"
        /*0030*/ 	.string	"Build cuda_13.0.r13.0/compiler.36424714_0"
        /*0030*/ 	.string	"-arch sm_100 -m 64 "



//--------------------- .note.nv.cuinfo           --------------------------
	.section	.note.nv.cuinfo,"",@"SHT_NOTE"
	.sectionflags	@"SHF_NOTE_NV_CUINFO"
        /*0018*/ 	.short	0x0002
        /*001a*/ 	.short	0x0064
        /*001c*/ 	.short	0x0082
	.zero		2


//--------------------- .nv.info                  --------------------------
	.section	.nv.info,"",@"SHT_CUDA_INFO"
	.align	4


	//----- nvinfo : EIATTR_REGCOUNT
	.align		4
        /*0000*/ 	.byte	0x04, 0x2f
        /*0002*/ 	.short	(.L_10 - .L_9)
	.align		4
.L_9:
        /*0004*/ 	.word	index@(_Z10fillMatrixPfPiiii)
        /*0008*/ 	.word	0x00000010


	//----- nvinfo : EIATTR_FRAME_SIZE
	.align		4
.L_10:
        /*000c*/ 	.byte	0x04, 0x11
        /*000e*/ 	.short	(.L_12 - .L_11)
	.align		4
.L_11:
        /*0010*/ 	.word	index@(_Z10fillMatrixPfPiiii)
        /*0014*/ 	.word	0x00000000


	//----- nvinfo : EIATTR_REGCOUNT
	.align		4
.L_12:
        /*0018*/ 	.byte	0x04, 0x2f
        /*001a*/ 	.short	(.L_14 - .L_13)
	.align		4
.L_13:
        /*001c*/ 	.word	index@(_Z24moverDeDerechaAIzquierdaPfi)
        /*0020*/ 	.word	0x00000018


	//----- nvinfo : EIATTR_FRAME_SIZE
	.align		4
.L_14:
        /*0024*/ 	.byte	0x04, 0x11
        /*0026*/ 	.short	(.L_16 - .L_15)
	.align		4
.L_15:
        /*0028*/ 	.word	index@(_Z24moverDeDerechaAIzquierdaPfi)
        /*002c*/ 	.word	0x00000000


	//----- nvinfo : EIATTR_MIN_STACK_SIZE
	.align		4
.L_16:
        /*0030*/ 	.byte	0x04, 0x12
        /*0032*/ 	.short	(.L_18 - .L_17)
	.align		4
.L_17:
        /*0034*/ 	.word	index@(_Z24moverDeDerechaAIzquierdaPfi)
        /*0038*/ 	.word	0x00000000


	//----- nvinfo : EIATTR_MIN_STACK_SIZE
	.align		4
.L_18:
        /*003c*/ 	.byte	0x04, 0x12
        /*003e*/ 	.short	(.L_20 - .L_19)
	.align		4
.L_19:
        /*0040*/ 	.word	index@(_Z10fillMatrixPfPiiii)
        /*0044*/ 	.word	0x00000000
.L_20:


//--------------------- .nv.compat                --------------------------
	.section	.nv.compat,"",@"SHT_CUDA_COMPAT_INFO"
	.align	4
        /*0000*/ 	.byte	0x02, 0x09, 0x00, 0x00, 0x02, 0x02, 0x01, 0x00, 0x02, 0x05, 0x05, 0x00, 0x03, 0x07, 0x01, 0x01
        /*0010*/ 	.byte	0x02, 0x03, 0x00, 0x00, 0x02, 0x06, 0x01, 0x00, 0x04, 0x0b, 0x08, 0x00, 0x09, 0x00, 0x00, 0x00
        /*0020*/ 	.byte	0x00, 0x00, 0x00, 0x00


//--------------------- .nv.info._Z24moverDeDerechaAIzquierdaPfi --------------------------
	.section	.nv.info._Z24moverDeDerechaAIzquierdaPfi,"",@"SHT_CUDA_INFO"
	.sectionflags	@""
	.align	4


	//----- nvinfo : EIATTR_CUDA_API_VERSION
	.align		4
        /*0000*/ 	.byte	0x04, 0x37
        /*0002*/ 	.short	(.L_22 - .L_21)
.L_21:
        /*0004*/ 	.word	0x00000082


	//----- nvinfo : EIATTR_KPARAM_INFO
	.align		4
.L_22:
        /*0008*/ 	.byte	0x04, 0x17
        /*000a*/ 	.short	(.L_24 - .L_23)
.L_23:
        /*000c*/ 	.word	0x00000000
        /*0010*/ 	.short	0x0001
        /*0012*/ 	.short	0x0008
        /*0014*/ 	.byte	0x00, 0xf0, 0x11, 0x00


	//----- nvinfo : EIATTR_KPARAM_INFO
	.align		4
.L_24:
        /*0018*/ 	.byte	0x04, 0x17
        /*001a*/ 	.short	(.L_26 - .L_25)
.L_25:
        /*001c*/ 	.word	0x00000000
        /*0020*/ 	.short	0x0000
        /*0022*/ 	.short	0x0000
        /*0024*/ 	.byte	0x00, 0xf5, 0x21, 0x00


	//----- nvinfo : EIATTR_SPARSE_MMA_MASK
	.align		4
.L_26:
        /*0028*/ 	.byte	0x03, 0x50
        /*002a*/ 	.short	0x0000


	//----- nvinfo : EIATTR_MAXREG_COUNT
	.align		4
        /*002c*/ 	.byte	0x03, 0x1b
        /*002e*/ 	.short	0x00ff


	//----- nvinfo : EIATTR_MERCURY_ISA_VERSION
	.align		4
        /*0030*/ 	.byte	0x03, 0x5f
        /*0032*/ 	.short	0x0101


	//----- nvinfo : EIATTR_VRC_CTA_INIT_COUNT
	.align		4
        /*0034*/ 	.byte	0x02, 0x4a
	.zero		1
	.zero		1


	//----- nvinfo : EIATTR_EXIT_INSTR_OFFSETS
	.align		4
        /*0038*/ 	.byte	0x04, 0x1c
        /*003a*/ 	.short	(.L_28 - .L_27)


	//   ....[0]....
.L_27:
        /*003c*/ 	.word	0x00000090


	//   ....[1]....
        /*0040*/ 	.word	0x00000a90


	//   ....[2]....
        /*0044*/ 	.word	0x00000db0


	//----- nvinfo : EIATTR_CRS_STACK_SIZE
	.align		4
.L_28:
        /*0048*/ 	.byte	0x04, 0x1e
        /*004a*/ 	.short	(.L_30 - .L_29)
.L_29:
        /*004c*/ 	.word	0x00000000


	//----- nvinfo : EIATTR_CBANK_PARAM_SIZE
	.align		4
.L_30:
        /*0050*/ 	.byte	0x03, 0x19
        /*0052*/ 	.short	0x000c


	//----- nvinfo : EIATTR_PARAM_CBANK
	.align		4
        /*0054*/ 	.byte	0x04, 0x0a
        /*0056*/ 	.short	(.L_32 - .L_31)
	.align		4
.L_31:
        /*0058*/ 	.word	index@(.nv.constant0._Z24moverDeDerechaAIzquierdaPfi)
        /*005c*/ 	.short	0x0380
        /*005e*/ 	.short	0x000c


	//----- nvinfo : EIATTR_SW_WAR
	.align		4
.L_32:
        /*0060*/ 	.byte	0x04, 0x36
        /*0062*/ 	.short	(.L_34 - .L_33)
.L_33:
        /*0064*/ 	.word	0x00000008
.L_34:


//--------------------- .nv.info._Z10fillMatrixPfPiiii --------------------------
	.section	.nv.info._Z10fillMatrixPfPiiii,"",@"SHT_CUDA_INFO"
	.sectionflags	@""
	.align	4


	//----- nvinfo : EIATTR_CUDA_API_VERSION
	.align		4
        /*0000*/ 	.byte	0x04, 0x37
        /*0002*/ 	.short	(.L_36 - .L_35)
.L_35:
        /*0004*/ 	.word	0x00000082


	//----- nvinfo : EIATTR_KPARAM_INFO
	.align		4
.L_36:
        /*0008*/ 	.byte	0x04, 0x17
        /*000a*/ 	.short	(.L_38 - .L_37)
.L_37:
        /*000c*/ 	.word	0x00000000
        /*0010*/ 	.short	0x0004
        /*0012*/ 	.short	0x0018
        /*0014*/ 	.byte	0x00, 0xf0, 0x11, 0x00


	//----- nvinfo : EIATTR_KPARAM_INFO
	.align		4
.L_38:
        /*0018*/ 	.byte	0x04, 0x17
        /*001a*/ 	.short	(.L_40 - .L_39)
.L_39:
        /*001c*/ 	.word	0x00000000
        /*0020*/ 	.short	0x0003
        /*0022*/ 	.short	0x0014
        /*0024*/ 	.byte	0x00, 0xf0, 0x11, 0x00


	//----- nvinfo : EIATTR_KPARAM_INFO
	.align		4
.L_40:
        /*0028*/ 	.byte	0x04, 0x17
        /*002a*/ 	.short	(.L_42 - .L_41)
.L_41:
        /*002c*/ 	.word	0x00000000
        /*0030*/ 	.short	0x0002
        /*0032*/ 	.short	0x0010
        /*0034*/ 	.byte	0x00, 0xf0, 0x11, 0x00


	//----- nvinfo : EIATTR_KPARAM_INFO
	.align		4
.L_42:
        /*0038*/ 	.byte	0x04, 0x17
        /*003a*/ 	.short	(.L_44 - .L_43)
.L_43:
        /*003c*/ 	.word	0x00000000
        /*0040*/ 	.short	0x0001
        /*0042*/ 	.short	0x0008
        /*0044*/ 	.byte	0x00, 0xf5, 0x21, 0x00


	//----- nvinfo : EIATTR_KPARAM_INFO
	.align		4
.L_44:
        /*0048*/ 	.byte	0x04, 0x17
        /*004a*/ 	.short	(.L_46 - .L_45)
.L_45:
        /*004c*/ 	.word	0x00000000
        /*0050*/ 	.short	0x0000
        /*0052*/ 	.short	0x0000
        /*0054*/ 	.byte	0x00, 0xf5, 0x21, 0x00


	//----- nvinfo : EIATTR_SPARSE_MMA_MASK
	.align		4
.L_46:
        /*0058*/ 	.byte	0x03, 0x50
        /*005a*/ 	.short	0x0000


	//----- nvinfo : EIATTR_MAXREG_COUNT
	.align		4
        /*005c*/ 	.byte	0x03, 0x1b
        /*005e*/ 	.short	0x00ff


	//----- nvinfo : EIATTR_MERCURY_ISA_VERSION
	.align		4
        /*0060*/ 	.byte	0x03, 0x5f
        /*0062*/ 	.short	0x0101


	//----- nvinfo : EIATTR_VRC_CTA_INIT_COUNT
	.align		4
        /*0064*/ 	.byte	0x02, 0x4a
	.zero		1
	.zero		1


	//----- nvinfo : EIATTR_EXIT_INSTR_OFFSETS
	.align		4
        /*0068*/ 	.byte	0x04, 0x1c
        /*006a*/ 	.short	(.L_48 - .L_47)


	//   ....[0]....
.L_47:
        /*006c*/ 	.word	0x00000040


	//   ....[1]....
        /*0070*/ 	.word	0x00001350


	//   ....[2]....
        /*0074*/ 	.word	0x00001390


	//----- nvinfo : EIATTR_CRS_STACK_SIZE
	.align		4
.L_48:
        /*0078*/ 	.byte	0x04, 0x1e
        /*007a*/ 	.short	(.L_50 - .L_49)
.L_49:
        /*007c*/ 	.word	0x00000000


	//----- nvinfo : EIATTR_CBANK_PARAM_SIZE
	.align		4
.L_50:
        /*0080*/ 	.byte	0x03, 0x19
        /*0082*/ 	.short	0x001c


	//----- nvinfo : EIATTR_PARAM_CBANK
	.align		4
        /*0084*/ 	.byte	0x04, 0x0a
        /*0086*/ 	.short	(.L_52 - .L_51)
	.align		4
.L_51:
        /*0088*/ 	.word	index@(.nv.constant0._Z10fillMatrixPfPiiii)
        /*008c*/ 	.short	0x0380
        /*008e*/ 	.short	0x001c


	//----- nvinfo : EIATTR_SW_WAR
	.align		4
.L_52:
        /*0090*/ 	.byte	0x04, 0x36
        /*0092*/ 	.short	(.L_54 - .L_53)
.L_53:
        /*0094*/ 	.word	0x00000008
.L_54:


//--------------------- .nv.callgraph             --------------------------
	.section	.nv.callgraph,"",@"SHT_CUDA_CALLGRAPH"
	.align	4
	.sectionentsize	8
	.align		4
        /*0000*/ 	.word	0x00000000
	.align		4
        /*0004*/ 	.word	0xffffffff
	.align		4
        /*0008*/ 	.word	0x00000000
	.align		4
        /*000c*/ 	.word	0xfffffffe
	.align		4
        /*0010*/ 	.word	0x00000000
	.align		4
        /*0014*/ 	.word	0xfffffffd
	.align		4
        /*0018*/ 	.word	0x00000000
	.align		4
        /*001c*/ 	.word	0xfffffffc


//--------------------- .nv.constant4             --------------------------
	.section	.nv.constant4,"a",@progbits
	.align	8
	.align		8
.nv.constant4:
        /*0000*/ 	.dword	precalc_xorwow_matrix
	.align		8
        /*0008*/ 	.dword	precalc_xorwow_offset_matrix
	.align		8
        /*0010*/ 	.dword	mrg32k3aM1
	.align		8
        /*0018*/ 	.dword	mrg32k3aM2
	.align		8
        /*0020*/ 	.dword	mrg32k3aM1SubSeq
	.align		8
        /*0028*/ 	.dword	mrg32k3aM2SubSeq
	.align		8
        /*0030*/ 	.dword	mrg32k3aM1Seq
	.align		8
        /*0038*/ 	.dword	mrg32k3aM2Seq


//--------------------- .nv.constant3             --------------------------
	.section	.nv.constant3,"a",@progbits
	.align	8
.nv.constant3:
	.type		__cr_lgamma_table,@object
	.size		__cr_lgamma_table,(.L_8 - __cr_lgamma_table)
__cr_lgamma_table:
        /*0000*/ 	.byte	0x00, 0x00, 0x00, 0x00, 0x00, 0x00, 0x00, 0x00, 0x00, 0x00, 0x00, 0x00, 0x00, 0x00, 0x00, 0x00
        /*0010*/ 	.byte	0xef, 0x39, 0xfa, 0xfe, 0x42, 0x2e, 0xe6, 0x3f, 0x02, 0x20, 0x2a, 0xfa, 0x0b, 0xab, 0xfc, 0x3f
        /*0020*/ 	.byte	0xf9, 0x2c, 0x92, 0x7c, 0xa7, 0x6c, 0x09, 0x40, 0xc9, 0x79, 0x44, 0x3c, 0x64, 0x26, 0x13, 0x40
        /*0030*/ 	.byte	0xca, 0x01, 0xcf, 0x3a, 0x27, 0x51, 0x1a, 0x40, 0x30, 0xcc, 0x2d, 0xf3, 0xe1, 0x0c, 0x21, 0x40
        /*0040*/ 	.byte	0x0d, 0xb7, 0xfc, 0x82, 0x8e, 0x35, 0x25, 0x40
.L_8:


//--------------------- .text._Z24moverDeDerechaAIzquierdaPfi --------------------------
	.section	.text._Z24moverDeDerechaAIzquierdaPfi,"ax",@progbits
	.align	128
        .global         _Z24moverDeDerechaAIzquierdaPfi
        .type           _Z24moverDeDerechaAIzquierdaPfi,@function
        .size           _Z24moverDeDerechaAIzquierdaPfi,(.L_x_46 - _Z24moverDeDerechaAIzquierdaPfi)
        .other          _Z24moverDeDerechaAIzquierdaPfi,@"STO_CUDA_ENTRY STV_DEFAULT"
_Z24moverDeDerechaAIzquierdaPfi:
.text._Z24moverDeDerechaAIzquierdaPfi:
[----:B------:R-:W-:Y:S01]  /*0000*/  LDC R1, c[0x0][0x37c] ;  /* 0x0000df00ff017b82 */ /* 0x000fe20000000800 */
[----:B------:R-:W0:Y:S07]  /*0010*/  S2R R0, SR_TID.X ;  /* 0x0000000000007919 */ /* 0x000e2e0000002100 */
[----:B------:R-:W0:Y:S01]  /*0020*/  LDC R5, c[0x0][0x388] ;  /* 0x0000e200ff057b82 */ /* 0x000e220000000800 */
[----:B------:R-:W1:Y:S07]  /*0030*/  LDCU.64 UR4, c[0x0][0x358] ;  /* 0x00006b00ff0477ac */ /* 0x000e6e0008000a00 */
[----:B------:R-:W2:Y:S01]  /*0040*/  LDC.64 R2, c[0x0][0x380] ;  /* 0x0000e000ff027b82 */ /* 0x000ea20000000a00 */
[----:B0-----:R-:W-:-:S04]  /*0050*/  IMAD R0, R0, R5, RZ ;  /* 0x0000000500007224 */ /* 0x001fc800078e02ff */
[----:B--2---:R-:W-:-:S05]  /*0060*/  IMAD.WIDE R2, R0, 0x4, R2 ;  /* 0x0000000400027825 */ /* 0x004fca00078e0202 */
[----:B-1----:R0:W5:Y:S01]  /*0070*/  LDG.E R4, desc[UR4][R2.64] ;  /* 0x0000000402047981 */ /* 0x002162000c1e1900 */
[----:B------:R-:W-:-:S13]  /*0080*/  ISETP.GE.AND P0, PT, R5, 0x2, PT ;  /* 0x000000020500780c */ /* 0x000fda0003f06270 */
[----:B0-----:R-:W-:Y:S05]  /*0090*/  @!P0 EXIT ;  /* 0x000000000000894d */ /* 0x001fea0003800000 */
[C---:B------:R-:W-:Y:S01]  /*00a0*/  VIADD R7, R5.reuse, 0xfffffffe ;  /* 0xfffffffe05077836 */ /* 0x040fe20000000000 */
[C---:B-----5:R-:W-:Y:S01]  /*00b0*/  FSETP.NEU.AND P0, PT, R4.reuse, RZ, PT ;  /* 0x000000ff0400720b */ /* 0x060fe20003f0d000 */
[----:B------:R-:W-:Y:S02]  /*00c0*/  VIADD R6, R5, 0xffffffff ;  /* 0xffffffff05067836 */ /* 0x000fe40000000000 */
[----:B------:R-:W-:Y:S01]  /*00d0*/  IMAD.MOV.U32 R11, RZ, RZ, 0x1 ;  /* 0x00000001ff0b7424 */ /* 0x000fe200078e00ff */
[----:B------:R-:W-:Y:S01]  /*00e0*/  ISETP.GE.U32.AND P1, PT, R7, 0x3, PT ;  /* 0x000000030700780c */ /* 0x000fe20003f26070 */
[--C-:B------:R-:W-:Y:S01]  /*00f0*/  IMAD.MOV.U32 R13, RZ, RZ, R0.reuse ;  /* 0x000000ffff0d7224 */ /* 0x100fe200078e0000 */
[----:B------:R-:W-:Y:S01]  /*0100*/  SEL R14, RZ, 0x1, P0 ;  /* 0x00000001ff0e7807 */ /* 0x000fe20000000000 */
[----:B------:R-:W-:Y:S01]  /*0110*/  IMAD.MOV.U32 R15, RZ, RZ, R0 ;  /* 0x000000ffff0f7224 */ /* 0x000fe200078e0000 */
[----:B------:R-:W-:Y:S02]  /*0120*/  FSEL R12, R4, RZ, P0 ;  /* 0x000000ff040c7208 */ /* 0x000fe40000000000 */
[----:B------:R-:W-:-:S07]  /*0130*/  LOP3.LUT R8, R6, 0x3, RZ, 0xc0, !PT ;  /* 0x0000000306087812 */ /* 0x000fce00078ec0ff */
[----:B------:R-:W-:Y:S05]  /*0140*/  @!P1 BRA `(.L_x_0) ;  /* 0x00000008004c9947 */ /* 0x000fea0003800000 */
[----:B------:R-:W0:Y:S01]  /*0150*/  LDC.64 R4, c[0x0][0x380] ;  /* 0x0000e000ff047b82 */ /* 0x000e220000000a00 */
[----:B------:R-:W-:Y:S01]  /*0160*/  LOP3.LUT R6, R6, 0xfffffffc, RZ, 0xc0, !PT ;  /* 0xfffffffc06067812 */ /* 0x000fe200078ec0ff */
[----:B------:R-:W-:Y:S01]  /*0170*/  HFMA2 R11, -RZ, RZ, 0, 1.1920928955078125e-07 ;  /* 0x00000002ff0b7431 */ /* 0x000fe200000001ff */
[----:B------:R-:W-:Y:S01]  /*0180*/  IADD3 R16, P0, PT, R2, 0x8, RZ ;  /* 0x0000000802107810 */ /* 0x000fe20007f1e0ff */
[--C-:B------:R-:W-:Y:S02]  /*0190*/  IMAD.MOV.U32 R10, RZ, RZ, R0.reuse ;  /* 0x000000ffff0a7224 */ /* 0x100fe400078e0000 */
[--C-:B------:R-:W-:Y:S02]  /*01a0*/  IMAD.MOV.U32 R13, RZ, RZ, R0.reuse ;  /* 0x000000ffff0d7224 */ /* 0x100fe400078e0000 */
[----:B------:R-:W-:Y:S02]  /*01b0*/  IMAD.MOV.U32 R15, RZ, RZ, R0 ;  /* 0x000000ffff0f7224 */ /* 0x000fe400078e0000 */
[----:B------:R-:W-:-:S02]  /*01c0*/  IMAD.MOV R9, RZ, RZ, -R6 ;  /* 0x000000ffff097224 */ /* 0x000fc400078e0a06 */
[----:B------:R-:W-:-:S07]  /*01d0*/  IMAD.X R7, RZ, RZ, R3, P0 ;  /* 0x000000ffff077224 */ /* 0x000fce00000e0603 */
.L_x_14:
[----:B------:R-:W-:-:S05]  /*01e0*/  MOV R6, R16 ;  /* 0x0000001000067202 */ /* 0x000fca0000000f00 */
[----:B------:R-:W2:Y:S01]  /*01f0*/  LDG.E R21, desc[UR4][R6.64+-0x4] ;  /* 0xfffffc0406157981 */ /* 0x000ea2000c1e1900 */
[----:B------:R-:W-:Y:S01]  /*0200*/  VIADD R9, R9, 0x4 ;  /* 0x0000000409097836 */ /* 0x000fe20000000000 */
[----:B------:R-:W-:Y:S01]  /*0210*/  BSSY.RECONVERGENT B0, `(.L_x_1) ;  /* 0x0000022000007945 */ /* 0x000fe20003800200 */
[----:B------:R-:W-:-:S03]  /*0220*/  VIADD R19, R10, 0x1 ;  /* 0x000000010a137836 */ /* 0x000fc60000000000 */
[----:B------:R-:W-:Y:S02]  /*0230*/  ISETP.NE.AND P2, PT, R9, RZ, PT ;  /* 0x000000ff0900720c */ /* 0x000fe40003f45270 */
[----:B--2---:R-:W-:-:S13]  /*0240*/  FSETP.NEU.AND P0, PT, R21, RZ, PT ;  /* 0x000000ff1500720b */ /* 0x004fda0003f0d000 */
[----:B-----5:R-:W-:Y:S05]  /*0250*/  @!P0 BRA `(.L_x_2) ;  /* 0x0000000000688947 */ /* 0x020fea0003800000 */
[----:B------:R-:W-:-:S13]  /*0260*/  FSETP.NEU.AND P0, PT, R21, R12, PT ;  /* 0x0000000c1500720b */ /* 0x000fda0003f0d000 */
[----:B------:R-:W-:Y:S05]  /*0270*/  @P0 BRA `(.L_x_3) ;  /* 0x0000000000280947 */ /* 0x000fea0003800000 */
[----:B------:R-:W-:Y:S01]  /*0280*/  FADD R17, R12, R12 ;  /* 0x0000000c0c117221 */ /* 0x000fe20000000000 */
[----:B0-----:R-:W-:Y:S01]  /*0290*/  IMAD.WIDE R14, R13, 0x4, R4 ;  /* 0x000000040d0e7825 */ /* 0x001fe200078e0204 */
[----:B------:R-:W-:Y:S02]  /*02a0*/  ISETP.NE.AND P1, PT, R19, R13, PT ;  /* 0x0000000d1300720c */ /* 0x000fe40003f25270 */
[----:B------:R-:W-:Y:S01]  /*02b0*/  PLOP3.LUT P0, PT, PT, PT, PT, 0x8, 0x80 ;  /* 0x000000000080781c */ /* 0x000fe20003f0e170 */
[----:B------:R-:W-:Y:S01]  /*02c0*/  IMAD.MOV.U32 R12, RZ, RZ, RZ ;  /* 0x000000ffff0c7224 */ /* 0x000fe200078e00ff */
[----:B------:R2:W-:Y:S01]  /*02d0*/  STG.E desc[UR4][R14.64], R17 ;  /* 0x000000110e007986 */ /* 0x0005e2000c101904 */
[----:B------:R-:W-:-:S08]  /*02e0*/  VIADD R19, R13, 0x1 ;  /* 0x000000010d137836 */ /* 0x000fd00000000000 */
[----:B------:R-:W-:Y:S05]  /*02f0*/  @!P1 BRA `(.L_x_4) ;  /* 0x00000000004c9947 */ /* 0x000fea0003800000 */
[----:B------:R3:W-:Y:S01]  /*0300*/  STG.E desc[UR4][R6.64+-0x4], RZ ;  /* 0xfffffcff06007986 */ /* 0x0007e2000c101904 */
[----:B------:R-:W-:Y:S05]  /*0310*/  BRA `(.L_x_4) ;  /* 0x0000000000447947 */ /* 0x000fea0003800000 */
.L_x_3:
[----:B------:R-:W-:Y:S01]  /*0320*/  LOP3.LUT P1, RZ, R14, 0xff, RZ, 0xc0, !PT ;  /* 0x000000ff0eff7812 */ /* 0x000fe2000782c0ff */
[----:B------:R-:W-:Y:S01]  /*0330*/  IMAD.MOV.U32 R13, RZ, RZ, R19 ;  /* 0x000000ffff0d7224 */ /* 0x000fe200078e0013 */
[----:B------:R-:W-:Y:S02]  /*0340*/  PLOP3.LUT P0, PT, PT, PT, PT, 0x80, 0x8 ;  /* 0x000000000008781c */ /* 0x000fe40003f0f070 */
[----:B------:R-:W-:-:S09]  /*0350*/  MOV R12, R21 ;  /* 0x00000015000c7202 */ /* 0x000fd20000000f00 */
[----:B------:R-:W-:Y:S05]  /*0360*/  @!P1 BRA `(.L_x_4) ;  /* 0x0000000000309947 */ /* 0x000fea0003800000 */
[----:B------:R-:W-:Y:S01]  /*0370*/  ISETP.NE.AND P0, PT, R19, R15, PT ;  /* 0x0000000f1300720c */ /* 0x000fe20003f05270 */
[----:B0-----:R-:W-:-:S05]  /*0380*/  IMAD.WIDE R16, R15, 0x4, R4 ;  /* 0x000000040f107825 */ /* 0x001fca00078e0204 */
[----:B------:R1:W-:Y:S01]  /*0390*/  STG.E desc[UR4][R16.64], R21 ;  /* 0x0000001510007986 */ /* 0x0003e2000c101904 */
[----:B------:R-:W-:-:S03]  /*03a0*/  IMAD.MOV.U32 R13, RZ, RZ, R15 ;  /* 0x000000ffff0d7224 */ /* 0x000fc600078e000f */
[----:B------:R1:W5:Y:S04]  /*03b0*/  LDG.E R12, desc[UR4][R6.64+-0x4] ;  /* 0xfffffc04060c7981 */ /* 0x000368000c1e1900 */
[----:B------:R1:W-:Y:S01]  /*03c0*/  @P0 STG.E desc[UR4][R6.64+-0x4], RZ ;  /* 0xfffffcff06000986 */ /* 0x0003e2000c101904 */
[C---:B------:R-:W-:Y:S01]  /*03d0*/  ISETP.GT.AND P0, PT, R15.reuse, R19, PT ;  /* 0x000000130f00720c */ /* 0x040fe20003f04270 */
[----:B------:R-:W-:Y:S01]  /*03e0*/  VIADD R19, R15, 0x1 ;  /* 0x000000010f137836 */ /* 0x000fe20000000000 */
[----:B------:R-:W-:Y:S11]  /*03f0*/  BRA `(.L_x_4) ;  /* 0x00000000000c7947 */ /* 0x000ff60003800000 */
.L_x_2:
[----:B------:R-:W-:Y:S02]  /*0400*/  LOP3.LUT P1, RZ, R14, 0xff, RZ, 0xc0, !PT ;  /* 0x000000ff0eff7812 */ /* 0x000fe4000782c0ff */
[----:B------:R-:W-:Y:S02]  /*0410*/  PLOP3.LUT P0, PT, PT, PT, PT, 0x8, 0x80 ;  /* 0x000000000080781c */ /* 0x000fe40003f0e170 */
[----:B------:R-:W-:-:S11]  /*0420*/  SEL R19, R19, R15, !P1 ;  /* 0x0000000f13137207 */ /* 0x000fd60004800000 */
.L_x_4:
[----:B------:R-:W-:Y:S05]  /*0430*/  BSYNC.RECONVERGENT B0 ;  /* 0x0000000000007941 */ /* 0x000fea0003800200 */
.L_x_1:
[----:B-12---:R-:W2:Y:S01]  /*0440*/  LDG.E R17, desc[UR4][R6.64] ;  /* 0x0000000406117981 */ /* 0x006ea2000c1e1900 */
[----:B------:R-:W-:Y:S01]  /*0450*/  VIADD R16, R10, 0x2 ;  /* 0x000000020a107836 */ /* 0x000fe20000000000 */
[----:B------:R-:W-:Y:S01]  /*0460*/  BSSY.RECONVERGENT B0, `(.L_x_5) ;  /* 0x000001c000007945 */ /* 0x000fe20003800200 */
[----:B--2---:R-:W-:-:S13]  /*0470*/  FSETP.NEU.AND P3, PT, R17, RZ, PT ;  /* 0x000000ff1100720b */ /* 0x004fda0003f6d000 */
[----:B------:R-:W-:Y:S02]  /*0480*/  @!P3 PLOP3.LUT P1, PT, PT, PT, PT, 0x8, 0x80 ;  /* 0x000000000080b81c */ /* 0x000fe40003f2e170 */
[----:B------:R-:W-:Y:S02]  /*0490*/  @!P3 SEL R16, R16, R19, P0 ;  /* 0x000000131010b207 */ /* 0x000fe40000000000 */
[----:B-----5:R-:W-:Y:S01]  /*04a0*/  @!P3 MOV R17, R12 ;  /* 0x0000000c0011b202 */ /* 0x020fe20000000f00 */
[----:B------:R-:W-:Y:S08]  /*04b0*/  @!P3 BRA `(.L_x_6) ;  /* 0x000000000058b947 */ /* 0x000ff00003800000 */
[----:B------:R-:W-:-:S13]  /*04c0*/  FSETP.NEU.AND P1, PT, R17, R12, PT ;  /* 0x0000000c1100720b */ /* 0x000fda0003f2d000 */
[----:B------:R-:W-:Y:S05]  /*04d0*/  @!P1 BRA `(.L_x_7) ;  /* 0x0000000000309947 */ /* 0x000fea0003800000 */
[----:B------:R-:W-:Y:S01]  /*04e0*/  PLOP3.LUT P1, PT, PT, PT, PT, 0x80, 0x8 ;  /* 0x000000000008781c */ /* 0x000fe20003f2f070 */
[----:B------:R-:W-:Y:S01]  /*04f0*/  IMAD.MOV.U32 R13, RZ, RZ, R16 ;  /* 0x000000ffff0d7224 */ /* 0x000fe200078e0010 */
[----:B------:R-:W-:Y:S11]  /*0500*/  @P0 BRA `(.L_x_6) ;  /* 0x0000000000440947 */ /* 0x000ff60003800000 */
[----:B------:R-:W-:Y:S01]  /*0510*/  ISETP.NE.AND P0, PT, R16, R19, PT ;  /* 0x000000131000720c */ /* 0x000fe20003f05270 */
[----:B0-----:R-:W-:-:S05]  /*0520*/  IMAD.WIDE R14, R19, 0x4, R4 ;  /* 0x00000004130e7825 */ /* 0x001fca00078e0204 */
[----:B------:R0:W-:Y:S04]  /*0530*/  STG.E desc[UR4][R14.64], R17 ;  /* 0x000000110e007986 */ /* 0x0001e8000c101904 */
[----:B0-----:R2:W5:Y:S01]  /*0540*/  LDG.E R17, desc[UR4][R6.64] ;  /* 0x0000000406117981 */ /* 0x001562000c1e1900 */
[C---:B------:R-:W-:Y:S01]  /*0550*/  ISETP.GT.AND P1, PT, R19.reuse, R16, PT ;  /* 0x000000101300720c */ /* 0x040fe20003f24270 */
[----:B------:R-:W-:Y:S02]  /*0560*/  IMAD.MOV.U32 R13, RZ, RZ, R19 ;  /* 0x000000ffff0d7224 */ /* 0x000fe400078e0013 */
[----:B------:R2:W-:Y:S01]  /*0570*/  @P0 STG.E desc[UR4][R6.64], RZ ;  /* 0x000000ff06000986 */ /* 0x0005e2000c101904 */
[----:B------:R-:W-:Y:S01]  /*0580*/  VIADD R16, R19, 0x1 ;  /* 0x0000000113107836 */ /* 0x000fe20000000000 */
[----:B------:R-:W-:Y:S08]  /*0590*/  BRA `(.L_x_6) ;  /* 0x0000000000207947 */ /* 0x000ff00003800000 */
.L_x_7:
[----:B------:R-:W-:Y:S01]  /*05a0*/  ISETP.NE.AND P0, PT, R16, R13, PT ;  /* 0x0000000d1000720c */ /* 0x000fe20003f05270 */
[----:B------:R-:W-:Y:S01]  /*05b0*/  FADD R19, R12, R12 ;  /* 0x0000000c0c137221 */ /* 0x000fe20000000000 */
[----:B0-----:R-:W-:-:S04]  /*05c0*/  IMAD.WIDE R14, R13, 0x4, R4 ;  /* 0x000000040d0e7825 */ /* 0x001fc800078e0204 */
[----:B------:R-:W-:Y:S01]  /*05d0*/  HFMA2 R17, -RZ, RZ, 0, 0 ;  /* 0x00000000ff117431 */ /* 0x000fe200000001ff */
[----:B------:R-:W-:Y:S01]  /*05e0*/  PLOP3.LUT P1, PT, PT, PT, PT, 0x8, 0x80 ;  /* 0x000000000080781c */ /* 0x000fe20003f2e170 */
[----:B------:R-:W-:Y:S01]  /*05f0*/  VIADD R16, R13, 0x1 ;  /* 0x000000010d107836 */ /* 0x000fe20000000000 */
[----:B------:R1:W-:Y:S04]  /*0600*/  STG.E desc[UR4][R14.64], R19 ;  /* 0x000000130e007986 */ /* 0x0003e8000c101904 */
[----:B------:R1:W-:Y:S07]  /*0610*/  @P0 STG.E desc[UR4][R6.64], RZ ;  /* 0x000000ff06000986 */ /* 0x0003ee000c101904 */
.L_x_6:
[----:B------:R-:W-:Y:S05]  /*0620*/  BSYNC.RECONVERGENT B0 ;  /* 0x0000000000007941 */ /* 0x000fea0003800200 */
.L_x_5:
[----:B------:R-:W4:Y:S01]  /*0630*/  LDG.E R21, desc[UR4][R6.64+0x4] ;  /* 0x0000040406157981 */ /* 0x000f22000c1e1900 */
[----:B-1----:R-:W-:Y:S01]  /*0640*/  VIADD R19, R10, 0x3 ;  /* 0x000000030a137836 */ /* 0x002fe20000000000 */
[----:B------:R-:W-:Y:S01]  /*0650*/  BSSY.RECONVERGENT B0, `(.L_x_8) ;  /* 0x000001c000007945 */ /* 0x000fe20003800200 */
[----:B----4-:R-:W-:-:S13]  /*0660*/  FSETP.NEU.AND P3, PT, R21, RZ, PT ;  /* 0x000000ff1500720b */ /* 0x010fda0003f6d000 */
[----:B------:R-:W-:Y:S01]  /*0670*/  @!P3 PLOP3.LUT P0, PT, PT, PT, PT, 0x8, 0x80 ;  /* 0x000000000080b81c */ /* 0x000fe20003f0e170 */
[----:B-----5:R-:W-:Y:S01]  /*0680*/  @!P3 IMAD.MOV.U32 R21, RZ, RZ, R17 ;  /* 0x000000ffff15b224 */ /* 0x020fe200078e0011 */
[----:B------:R-:W-:Y:S01]  /*0690*/  @!P3 SEL R19, R19, R16, P1 ;  /* 0x000000101313b207 */ /* 0x000fe20000800000 */
[----:B------:R-:W-:Y:S10]  /*06a0*/  @!P3 BRA `(.L_x_9) ;  /* 0x000000000058b947 */ /* 0x000ff40003800000 */
[----:B------:R-:W-:-:S13]  /*06b0*/  FSETP.NEU.AND P0, PT, R21, R17, PT ;  /* 0x000000111500720b */ /* 0x000fda0003f0d000 */
[----:B------:R-:W-:Y:S05]  /*06c0*/  @!P0 BRA `(.L_x_10) ;  /* 0x0000000000308947 */ /* 0x000fea0003800000 */
[----:B------:R-:W-:Y:S01]  /*06d0*/  PLOP3.LUT P0, PT, PT, PT, PT, 0x80, 0x8 ;  /* 0x000000000008781c */ /* 0x000fe20003f0f070 */
[----:B------:R-:W-:Y:S01]  /*06e0*/  IMAD.MOV.U32 R13, RZ, RZ, R19 ;  /* 0x000000ffff0d7224 */ /* 0x000fe200078e0013 */
[----:B------:R-:W-:Y:S11]  /*06f0*/  @P1 BRA `(.L_x_9) ;  /* 0x0000000000441947 */ /* 0x000ff60003800000 */
[----:B------:R-:W-:Y:S01]  /*0700*/  ISETP.NE.AND P0, PT, R19, R16, PT ;  /* 0x000000101300720c */ /* 0x000fe20003f05270 */
[----:B0-----:R-:W-:-:S05]  /*0710*/  IMAD.WIDE R14, R16, 0x4, R4 ;  /* 0x00000004100e7825 */ /* 0x001fca00078e0204 */
[----:B------:R0:W-:Y:S01]  /*0720*/  STG.E desc[UR4][R14.64], R21 ;  /* 0x000000150e007986 */ /* 0x0001e2000c101904 */
[----:B------:R-:W-:-:S03]  /*0730*/  IMAD.MOV.U32 R13, RZ, RZ, R16 ;  /* 0x000000ffff0d7224 */ /* 0x000fc600078e0010 */
[----:B0-----:R1:W5:Y:S04]  /*0740*/  LDG.E R21, desc[UR4][R6.64+0x4] ;  /* 0x0000040406157981 */ /* 0x001368000c1e1900 */
[----:B------:R1:W-:Y:S01]  /*0750*/  @P0 STG.E desc[UR4][R6.64+0x4], RZ ;  /* 0x000004ff06000986 */ /* 0x0003e2000c101904 */
[C---:B------:R-:W-:Y:S02]  /*0760*/  ISETP.GT.AND P0, PT, R16.reuse, R19, PT ;  /* 0x000000131000720c */ /* 0x040fe40003f04270 */
[----:B------:R-:W-:Y:S01]  /*0770*/  IADD3 R19, PT, PT, R16, 0x1, RZ ;  /* 0x0000000110137810 */ /* 0x000fe20007ffe0ff */
[----:B------:R-:W-:Y:S10]  /*0780*/  BRA `(.L_x_9) ;  /* 0x0000000000207947 */ /* 0x000ff40003800000 */
.L_x_10:
[----:B------:R-:W-:Y:S01]  /*0790*/  ISETP.NE.AND P1, PT, R19, R13, PT ;  /* 0x0000000d1300720c */ /* 0x000fe20003f25270 */
[----:B------:R-:W-:Y:S01]  /*07a0*/  FADD R17, R17, R17 ;  /* 0x0000001111117221 */ /* 0x000fe20000000000 */
[----:B0-----:R-:W-:Y:S01]  /*07b0*/  IMAD.WIDE R14, R13, 0x4, R4 ;  /* 0x000000040d0e7825 */ /* 0x001fe200078e0204 */
[----:B------:R-:W-:-:S03]  /*07c0*/  PLOP3.LUT P0, PT, PT, PT, PT, 0x8, 0x80 ;  /* 0x000000000080781c */ /* 0x000fc60003f0e170 */
[----:B------:R-:W-:Y:S01]  /*07d0*/  VIADD R19, R13, 0x1 ;  /* 0x000000010d137836 */ /* 0x000fe20000000000 */
[----:B------:R4:W-:Y:S01]  /*07e0*/  STG.E desc[UR4][R14.64], R17 ;  /* 0x000000110e007986 */ /* 0x0009e2000c101904 */
[----:B------:R-:W-:-:S05]  /*07f0*/  IMAD.MOV.U32 R21, RZ, RZ, RZ ;  /* 0x000000ffff157224 */ /* 0x000fca00078e00ff */
[----:B------:R4:W-:Y:S03]  /*0800*/  @P1 STG.E desc[UR4][R6.64+0x4], RZ ;  /* 0x000004ff06001986 */ /* 0x0009e6000c101904 */
.L_x_9:
[----:B------:R-:W-:Y:S05]  /*0810*/  BSYNC.RECONVERGENT B0 ;  /* 0x0000000000007941 */ /* 0x000fea0003800200 */
.L_x_8:
[----:B------:R-:W2:Y:S01]  /*0820*/  LDG.E R12, desc[UR4][R6.64+0x8] ;  /* 0x00000804060c7981 */ /* 0x000ea2000c1e1900 */
[----:B------:R-:W-:Y:S01]  /*0830*/  VIADD R10, R10, 0x4 ;  /* 0x000000040a0a7836 */ /* 0x000fe20000000000 */
[----:B------:R-:W-:Y:S01]  /*0840*/  BSSY.RECONVERGENT B0, `(.L_x_11) ;  /* 0x000001e000007945 */ /* 0x000fe20003800200 */
[----:B----4-:R-:W-:Y:S01]  /*0850*/  IMAD.MOV.U32 R14, RZ, RZ, 0x1 ;  /* 0x00000001ff0e7424 */ /* 0x010fe200078e00ff */
[----:B--2---:R-:W-:-:S13]  /*0860*/  FSETP.NEU.AND P1, PT, R12, RZ, PT ;  /* 0x000000ff0c00720b */ /* 0x004fda0003f2d000 */
[----:B-----5:R-:W-:Y:S02]  /*0870*/  @!P1 MOV R12, R21 ;  /* 0x00000015000c9202 */ /* 0x020fe40000000f00 */
[----:B------:R-:W-:Y:S01]  /*0880*/  @!P1 SEL R15, R10, R19, P0 ;  /* 0x000000130a0f9207 */ /* 0x000fe20000000000 */
[----:B------:R-:W-:Y:S06]  /*0890*/  @!P1 BRA `(.L_x_12) ;  /* 0x0000000000609947 */ /* 0x000fec0003800000 */
[----:B------:R-:W-:-:S13]  /*08a0*/  FSETP.NEU.AND P1, PT, R12, R21, PT ;  /* 0x000000150c00720b */ /* 0x000fda0003f2d000 */
[----:B------:R-:W-:Y:S05]  /*08b0*/  @!P1 BRA `(.L_x_13) ;  /* 0x0000000000389947 */ /* 0x000fea0003800000 */
[----:B------:R-:W-:Y:S01]  /*08c0*/  PRMT R14, RZ, 0x7610, R14 ;  /* 0x00007610ff0e7816 */ /* 0x000fe2000000000e */
[--C-:B------:R-:W-:Y:S02]  /*08d0*/  IMAD.MOV.U32 R15, RZ, RZ, R10.reuse ;  /* 0x000000ffff0f7224 */ /* 0x100fe400078e000a */
[----:B------:R-:W-:Y:S01]  /*08e0*/  IMAD.MOV.U32 R13, RZ, RZ, R10 ;  /* 0x000000ffff0d7224 */ /* 0x000fe200078e000a */
[----:B------:R-:W-:Y:S06]  /*08f0*/  @P0 BRA `(.L_x_12) ;  /* 0x0000000000480947 */ /* 0x000fec0003800000 */
[----:B------:R-:W-:Y:S01]  /*0900*/  ISETP.NE.AND P0, PT, R10, R19, PT ;  /* 0x000000130a00720c */ /* 0x000fe20003f05270 */
[----:B0-----:R-:W-:-:S05]  /*0910*/  IMAD.WIDE R16, R19, 0x4, R4 ;  /* 0x0000000413107825 */ /* 0x001fca00078e0204 */
[----:B------:R0:W-:Y:S01]  /*0920*/  STG.E desc[UR4][R16.64], R12 ;  /* 0x0000000c10007986 */ /* 0x0001e2000c101904 */
[C---:B------:R-:W-:Y:S02]  /*0930*/  VIADD R15, R19.reuse, 0x1 ;  /* 0x00000001130f7836 */ /* 0x040fe40000000000 */
[----:B------:R-:W-:Y:S01]  /*0940*/  IMAD.MOV.U32 R13, RZ, RZ, R19 ;  /* 0x000000ffff0d7224 */ /* 0x000fe200078e0013 */
[----:B0-----:R4:W5:Y:S04]  /*0950*/  LDG.E R12, desc[UR4][R6.64+0x8] ;  /* 0x00000804060c7981 */ /* 0x001968000c1e1900 */
[----:B------:R4:W-:Y:S01]  /*0960*/  @P0 STG.E desc[UR4][R6.64+0x8], RZ ;  /* 0x000008ff06000986 */ /* 0x0009e2000c101904 */
[----:B------:R-:W-:-:S04]  /*0970*/  ISETP.GT.AND P0, PT, R19, R10, PT ;  /* 0x0000000a1300720c */ /* 0x000fc80003f04270 */
[----:B------:R-:W-:Y:S01]  /*0980*/  SEL R14, RZ, 0x1, P0 ;  /* 0x00000001ff0e7807 */ /* 0x000fe20000000000 */
[----:B------:R-:W-:Y:S08]  /*0990*/  BRA `(.L_x_12) ;  /* 0x0000000000207947 */ /* 0x000ff00003800000 */
.L_x_13:
[----:B------:R-:W-:Y:S01]  /*09a0*/  ISETP.NE.AND P0, PT, R10, R13, PT ;  /* 0x0000000d0a00720c */ /* 0x000fe20003f05270 */
[----:B------:R-:W-:Y:S01]  /*09b0*/  FADD R21, R21, R21 ;  /* 0x0000001515157221 */ /* 0x000fe20000000000 */
[----:B0-----:R-:W-:-:S04]  /*09c0*/  IMAD.WIDE R16, R13, 0x4, R4 ;  /* 0x000000040d107825 */ /* 0x001fc800078e0204 */
[----:B------:R-:W-:Y:S02]  /*09d0*/  HFMA2 R14, -RZ, RZ, 0, 5.9604644775390625e-08 ;  /* 0x00000001ff0e7431 */ /* 0x000fe400000001ff */
[----:B------:R-:W-:Y:S01]  /*09e0*/  VIADD R15, R13, 0x1 ;  /* 0x000000010d0f7836 */ /* 0x000fe20000000000 */
[----:B------:R2:W-:Y:S01]  /*09f0*/  STG.E desc[UR4][R16.64], R21 ;  /* 0x0000001510007986 */ /* 0x0005e2000c101904 */
[----:B------:R-:W-:-:S03]  /*0a00*/  IMAD.MOV.U32 R12, RZ, RZ, RZ ;  /* 0x000000ffff0c7224 */ /* 0x000fc600078e00ff */
[----:B------:R2:W-:Y:S04]  /*0a10*/  @P0 STG.E desc[UR4][R6.64+0x8], RZ ;  /* 0x000008ff06000986 */ /* 0x0005e8000c101904 */
.L_x_12:
[----:B------:R-:W-:Y:S05]  /*0a20*/  BSYNC.RECONVERGENT B0 ;  /* 0x0000000000007941 */ /* 0x000fea0003800200 */
.L_x_11:
[----:B--2---:R-:W-:Y:S01]  /*0a30*/  IADD3 R16, P0, PT, R6, 0x10, RZ ;  /* 0x0000001006107810 */ /* 0x004fe20007f1e0ff */
[----:B------:R-:W-:-:S04]  /*0a40*/  VIADD R11, R11, 0x4 ;  /* 0x000000040b0b7836 */ /* 0x000fc80000000000 */
[----:B-1-34-:R-:W-:Y:S01]  /*0a50*/  IMAD.X R7, RZ, RZ, R7, P0 ;  /* 0x000000ffff077224 */ /* 0x01afe200000e0607 */
[----:B------:R-:W-:Y:S07]  /*0a60*/  @P2 BRA `(.L_x_14) ;  /* 0xfffffff400dc2947 */ /* 0x000fee000383ffff */
[----:B------:R-:W-:-:S07]  /*0a70*/  IADD3 R11, PT, PT, R11, -0x1, RZ ;  /* 0xffffffff0b0b7810 */ /* 0x000fce0007ffe0ff */
.L_x_0:
[----:B------:R-:W-:-:S13]  /*0a80*/  ISETP.NE.AND P0, PT, R8, RZ, PT ;  /* 0x000000ff0800720c */ /* 0x000fda0003f05270 */
[----:B------:R-:W-:Y:S05]  /*0a90*/  @!P0 EXIT ;  /* 0x000000000000894d */ /* 0x000fea0003800000 */
[----:B0-----:R-:W0:Y:S01]  /*0aa0*/  LDC.64 R4, c[0x0][0x380] ;  /* 0x0000e000ff047b82 */ /* 0x001e220000000a00 */
[----:B------:R-:W-:Y:S02]  /*0ab0*/  IMAD.IADD R0, R0, 0x1, R11 ;  /* 0x0000000100007824 */ /* 0x000fe400078e020b */
[----:B------:R-:W-:-:S07]  /*0ac0*/  IMAD.MOV R10, RZ, RZ, -R8 ;  /* 0x000000ffff0a7224 */ /* 0x000fce00078e0a08 */
.L_x_18:
[----:B-12---:R-:W-:-:S05]  /*0ad0*/  IMAD.WIDE R6, R11, 0x4, R2 ;  /* 0x000000040b067825 */ /* 0x006fca00078e0202 */
[----:B------:R-:W2:Y:S01]  /*0ae0*/  LDG.E R17, desc[UR4][R6.64] ;  /* 0x0000000406117981 */ /* 0x000ea2000c1e1900 */
[----:B------:R-:W-:Y:S01]  /*0af0*/  VIADD R10, R10, 0x1 ;  /* 0x000000010a0a7836 */ /* 0x000fe20000000000 */
[----:B------:R-:W-:Y:S01]  /*0b00*/  BSSY.RECONVERGENT B0, `(.L_x_15) ;  /* 0x0000027000007945 */ /* 0x000fe20003800200 */
[----:B------:R-:W-:Y:S01]  /*0b10*/  IMAD.MOV.U32 R9, RZ, RZ, 0x1 ;  /* 0x00000001ff097424 */ /* 0x000fe200078e00ff */
[----:B------:R-:W-:Y:S02]  /*0b20*/  PRMT R8, R14, 0x7610, R8 ;  /* 0x000076100e087816 */ /* 0x000fe40000000008 */
[----:B------:R-:W-:Y:S02]  /*0b30*/  MOV R19, R15 ;  /* 0x0000000f00137202 */ /* 0x000fe40000000f00 */
[----:B------:R-:W-:Y:S02]  /*0b40*/  ISETP.NE.AND P0, PT, R10, RZ, PT ;  /* 0x000000ff0a00720c */ /* 0x000fe40003f05270 */
[----:B--2---:R-:W-:-:S13]  /*0b50*/  FSETP.NEU.AND P1, PT, R17, RZ, PT ;  /* 0x000000ff1100720b */ /* 0x004fda0003f2d000 */
[----:B------:R-:W-:Y:S02]  /*0b60*/  @!P1 LOP3.LUT P2, RZ, R14, 0xff, RZ, 0xc0, !PT ;  /* 0x000000ff0eff9812 */ /* 0x000fe4000784c0ff */
[----:B------:R-:W-:Y:S02]  /*0b70*/  @!P1 PRMT R14, R9, 0x7610, R14 ;  /* 0x00007610090e9816 */ /* 0x000fe4000000000e */
[----:B------:R-:W-:Y:S01]  /*0b80*/  @!P1 SEL R15, R0, R15, !P2 ;  /* 0x0000000f000f9207 */ /* 0x000fe20005000000 */
[----:B------:R-:W-:Y:S08]  /*0b90*/  @!P1 BRA `(.L_x_16) ;  /* 0x0000000000749947 */ /* 0x000ff00003800000 */
[----:B-----5:R-:W-:Y:S01]  /*0ba0*/  FSETP.NEU.AND P1, PT, R17, R12, PT ;  /* 0x0000000c1100720b */ /* 0x020fe20003f2d000 */
[----:B------:R-:W-:-:S12]  /*0bb0*/  IMAD.MOV.U32 R16, RZ, RZ, R13 ;  /* 0x000000ffff107224 */ /* 0x000fd800078e000d */
[----:B------:R-:W-:Y:S05]  /*0bc0*/  @!P1 BRA `(.L_x_17) ;  /* 0x0000000000409947 */ /* 0x000fea0003800000 */
[----:B------:R-:W-:Y:S01]  /*0bd0*/  LOP3.LUT P1, RZ, R8, 0xff, RZ, 0xc0, !PT ;  /* 0x000000ff08ff7812 */ /* 0x000fe2000782c0ff */
[----:B------:R-:W-:Y:S01]  /*0be0*/  IMAD.MOV.U32 R15, RZ, RZ, R0 ;  /* 0x000000ffff0f7224 */ /* 0x000fe200078e0000 */
[----:B------:R-:W-:Y:S01]  /*0bf0*/  PRMT R14, RZ, 0x7610, R14 ;  /* 0x00007610ff0e7816 */ /* 0x000fe2000000000e */
[----:B------:R-:W-:Y:S02]  /*0c00*/  IMAD.MOV.U32 R12, RZ, RZ, R17 ;  /* 0x000000ffff0c7224 */ /* 0x000fe400078e0011 */
[----:B------:R-:W-:-:S08]  /*0c10*/  IMAD.MOV.U32 R13, RZ, RZ, R0 ;  /* 0x000000ffff0d7224 */ /* 0x000fd000078e0000 */
[----:B------:R-:W-:Y:S05]  /*0c20*/  @!P1 BRA `(.L_x_16) ;  /* 0x0000000000509947 */ /* 0x000fea0003800000 */
[----:B------:R-:W-:Y:S01]  /*0c30*/  ISETP.NE.AND P1, PT, R0, R19, PT ;  /* 0x000000130000720c */ /* 0x000fe20003f25270 */
[----:B0-----:R-:W-:-:S05]  /*0c40*/  IMAD.WIDE R8, R19, 0x4, R4 ;  /* 0x0000000413087825 */ /* 0x001fca00078e0204 */
[----:B------:R1:W-:Y:S04]  /*0c50*/  STG.E desc[UR4][R8.64], R17 ;  /* 0x0000001108007986 */ /* 0x0003e8000c101904 */
[----:B------:R1:W5:Y:S01]  /*0c60*/  LDG.E R12, desc[UR4][R6.64] ;  /* 0x00000004060c7981 */ /* 0x000362000c1e1900 */
[C---:B------:R-:W-:Y:S01]  /*0c70*/  IADD3 R15, PT, PT, R19.reuse, 0x1, RZ ;  /* 0x00000001130f7810 */ /* 0x040fe20007ffe0ff */
[----:B------:R-:W-:Y:S02]  /*0c80*/  IMAD.MOV.U32 R13, RZ, RZ, R19 ;  /* 0x000000ffff0d7224 */ /* 0x000fe400078e0013 */
[----:B------:R1:W-:Y:S01]  /*0c90*/  @P1 STG.E desc[UR4][R6.64], RZ ;  /* 0x000000ff06001986 */ /* 0x0003e2000c101904 */
[----:B------:R-:W-:-:S04]  /*0ca0*/  ISETP.GT.AND P1, PT, R19, R0, PT ;  /* 0x000000001300720c */ /* 0x000fc80003f24270 */
[----:B------:R-:W-:Y:S01]  /*0cb0*/  SEL R14, RZ, 0x1, P1 ;  /* 0x00000001ff0e7807 */ /* 0x000fe20000800000 */
[----:B------:R-:W-:Y:S08]  /*0cc0*/  BRA `(.L_x_16) ;  /* 0x0000000000287947 */ /* 0x000ff00003800000 */
.L_x_17:
[----:B------:R-:W-:Y:S01]  /*0cd0*/  ISETP.NE.AND P1, PT, R0, R13, PT ;  /* 0x0000000d0000720c */ /* 0x000fe20003f25270 */
[----:B------:R-:W-:Y:S01]  /*0ce0*/  FADD R17, R12, R12 ;  /* 0x0000000c0c117221 */ /* 0x000fe20000000000 */
[----:B0-----:R-:W-:-:S04]  /*0cf0*/  IMAD.WIDE R8, R13, 0x4, R4 ;  /* 0x000000040d087825 */ /* 0x001fc800078e0204 */
[----:B------:R-:W-:Y:S01]  /*0d00*/  VIADD R15, R13, 0x1 ;  /* 0x000000010d0f7836 */ /* 0x000fe20000000000 */
[----:B------:R2:W-:Y:S01]  /*0d10*/  STG.E desc[UR4][R8.64], R17 ;  /* 0x0000001108007986 */ /* 0x0005e2000c101904 */
[----:B------:R-:W-:Y:S02]  /*0d20*/  IMAD.MOV.U32 R13, RZ, RZ, R0 ;  /* 0x000000ffff0d7224 */ /* 0x000fe400078e0000 */
[----:B------:R-:W-:Y:S02]  /*0d30*/  IMAD.MOV.U32 R14, RZ, RZ, 0x1 ;  /* 0x00000001ff0e7424 */ /* 0x000fe400078e00ff */
[----:B------:R-:W-:Y:S01]  /*0d40*/  IMAD.MOV.U32 R12, RZ, RZ, RZ ;  /* 0x000000ffff0c7224 */ /* 0x000fe200078e00ff */
[----:B------:R2:W-:Y:S01]  /*0d50*/  @P1 STG.E desc[UR4][R6.64], RZ ;  /* 0x000000ff06001986 */ /* 0x0005e2000c101904 */
[----:B------:R-:W-:-:S07]  /*0d60*/  @P1 MOV R13, R16 ;  /* 0x00000010000d1202 */ /* 0x000fce0000000f00 */
.L_x_16:
[----:B------:R-:W-:Y:S05]  /*0d70*/  BSYNC.RECONVERGENT B0 ;  /* 0x0000000000007941 */ /* 0x000fea0003800200 */
.L_x_15:
[----:B------:R-:W-:Y:S02]  /*0d80*/  VIADD R11, R11, 0x1 ;  /* 0x000000010b0b7836 */ /* 0x000fe40000000000 */
[----:B------:R-:W-:Y:S01]  /*0d90*/  VIADD R0, R0, 0x1 ;  /* 0x0000000100007836 */ /* 0x000fe20000000000 */
[----:B------:R-:W-:Y:S06]  /*0da0*/  @P0 BRA `(.L_x_18) ;  /* 0xfffffffc00480947 */ /* 0x000fec000383ffff */
[----:B------:R-:W-:Y:S05]  /*0db0*/  EXIT ;  /* 0x000000000000794d */ /* 0x000fea0003800000 */
.L_x_19:
[----:B------:R-:W-:-:S00]  /*0dc0*/  BRA `(.L_x_19) ;  /* 0xfffffffc00fc7947 */ /* 0x000fc0000383ffff */
[----:B------:R-:W-:-:S00]  /*0dd0*/  NOP ;  /* 0x0000000000007918 */ /* 0x000fc00000000000 */
        /* <DEDUP_REMOVED lines=10> */
.L_x_46:


//--------------------- .text._Z10fillMatrixPfPiiii --------------------------
	.section	.text._Z10fillMatrixPfPiiii,"ax",@progbits
	.align	128
        .global         _Z10fillMatrixPfPiiii
        .type           _Z10fillMatrixPfPiiii,@function
        .size           _Z10fillMatrixPfPiiii,(.L_x_47 - _Z10fillMatrixPfPiiii)
        .other          _Z10fillMatrixPfPiiii,@"STO_CUDA_ENTRY STV_DEFAULT"
_Z10fillMatrixPfPiiii:
.text._Z10fillMatrixPfPiiii:
[----:B------:R-:W-:Y:S01]  /*0000*/  LDC R1, c[0x0][0x37c] ;  /* 0x0000df00ff017b82 */ /* 0x000fe20000000800 */
[----:B------:R-:W0:Y:S01]  /*0010*/  S2R R0, SR_TID.X ;  /* 0x0000000000007919 */ /* 0x000e220000002100 */
[----:B------:R-:W0:Y:S02]  /*0020*/  LDCU UR4, c[0x0][0x390] ;  /* 0x00007200ff0477ac */ /* 0x000e240008000800 */
[----:B0-----:R-:W-:-:S13]  /*0030*/  ISETP.GE.AND P0, PT, R0, UR4, PT ;  /* 0x0000000400007c0c */ /* 0x001fda000bf06270 */
[----:B------:R-:W-:Y:S05]  /*0040*/  @P0 EXIT ;  /* 0x000000000000094d */ /* 0x000fea0003800000 */
[----:B------:R-:W0:Y:S01]  /*0050*/  LDCU UR6, c[0x0][0x394] ;  /* 0x00007280ff0677ac */ /* 0x000e220008000800 */
[----:B------:R-:W1:Y:S01]  /*0060*/  LDCU.64 UR12, c[0x0][0x358] ;  /* 0x00006b00ff0c77ac */ /* 0x000e620008000a00 */
[----:B0-----:R-:W-:-:S09]  /*0070*/  UISETP.GE.AND UP0, UPT, UR6, 0x1, UPT ;  /* 0x000000010600788c */ /* 0x001fd2000bf06270 */
[----:B-1----:R-:W-:Y:S05]  /*0080*/  BRA.U !UP0, `(.L_x_20) ;  /* 0x0000001108b47547 */ /* 0x002fea000b800000 */
[----:B------:R-:W0:Y:S01]  /*0090*/  LDC.64 R2, c[0x0][0x380] ;  /* 0x0000e000ff027b82 */ /* 0x000e220000000a00 */
[----:B------:R-:W-:Y:S01]  /*00a0*/  UISETP.GE.U32.AND UP0, UPT, UR6, 0x4, UPT ;  /* 0x000000040600788c */ /* 0x000fe2000bf06070 */
[----:B------:R-:W-:Y:S01]  /*00b0*/  PRMT R6, RZ, 0x7610, R6 ;  /* 0x00007610ff067816 */ /* 0x000fe20000000006 */
[----:B------:R-:W-:Y:S01]  /*00c0*/  ULOP3.LUT UR10, UR6, 0x3, URZ, 0xc0, !UPT ;  /* 0x00000003060a7892 */ /* 0x000fe2000f8ec0ff */
[----:B------:R-:W-:Y:S01]  /*00d0*/  UMOV UR4, URZ ;  /* 0x000000ff00047c82 */ /* 0x000fe20008000000 */
[----:B0-----:R-:W-:-:S05]  /*00e0*/  IMAD.WIDE.U32 R2, R0, 0x4, R2 ;  /* 0x0000000400027825 */ /* 0x001fca00078e0002 */
[----:B------:R-:W-:Y:S05]  /*00f0*/  BRA.U !UP0, `(.L_x_21) ;  /* 0x0000000d08887547 */ /* 0x000fea000b800000 */
[----:B------:R-:W0:Y:S01]  /*0100*/  LDCU.64 UR8, c[0x0][0x388] ;  /* 0x00007100ff0877ac */ /* 0x000e220008000a00 */
[----:B------:R-:W-:Y:S01]  /*0110*/  PRMT R6, RZ, 0x7610, R6 ;  /* 0x00007610ff067816 */ /* 0x000fe20000000006 */
[----:B------:R-:W-:Y:S01]  /*0120*/  ULOP3.LUT UR4, UR6, 0x7ffffffc, URZ, 0xc0, !UPT ;  /* 0x7ffffffc06047892 */ /* 0x000fe2000f8ec0ff */
[----:B------:R-:W1:Y:S03]  /*0130*/  LDCU UR11, c[0x0][0x398] ;  /* 0x00007300ff0b77ac */ /* 0x000e660008000800 */
[----:B------:R-:W-:Y:S02]  /*0140*/  UIADD3 UR7, UPT, UPT, -UR4, URZ, URZ ;  /* 0x000000ff04077290 */ /* 0x000fe4000fffe1ff */
[----:B0-----:R-:W-:-:S04]  /*0150*/  UIADD3 UR5, UP0, UPT, UR8, 0x8, URZ ;  /* 0x0000000808057890 */ /* 0x001fc8000ff1e0ff */
[----:B------:R-:W-:Y:S02]  /*0160*/  UIADD3.X UR6, UPT, UPT, URZ, UR9, URZ, UP0, !UPT ;  /* 0x00000009ff067290 */ /* 0x000fe400087fe4ff */
[----:B------:R-:W-:-:S04]  /*0170*/  IMAD.U32 R4, RZ, RZ, UR5 ;  /* 0x00000005ff047e24 */ /* 0x000fc8000f8e00ff */
[----:B-1----:R-:W-:-:S07]  /*0180*/  IMAD.U32 R5, RZ, RZ, UR6 ;  /* 0x00000006ff057e24 */ /* 0x002fce000f8e00ff */
.L_x_38:
[----:B012---:R-:W2:Y:S01]  /*0190*/  LDG.E R7, desc[UR12][R4.64+-0x8] ;  /* 0xfffff80c04077981 */ /* 0x007ea2000c1e1900 */
[----:B------:R-:W-:Y:S01]  /*01a0*/  UIADD3 UR7, UPT, UPT, UR7, 0x4, URZ ;  /* 0x0000000407077890 */ /* 0x000fe2000fffe0ff */
[----:B------:R-:W-:Y:S03]  /*01b0*/  BSSY.RECONVERGENT B0, `(.L_x_22) ;  /* 0x0000034000007945 */ /* 0x000fe60003800200 */
[----:B------:R-:W-:Y:S01]  /*01c0*/  UISETP.NE.AND UP0, UPT, UR7, URZ, UPT ;  /* 0x000000ff0700728c */ /* 0x000fe2000bf05270 */
[----:B--2---:R-:W-:-:S13]  /*01d0*/  ISETP.NE.AND P0, PT, R0, R7, PT ;  /* 0x000000070000720c */ /* 0x004fda0003f05270 */
[----:B------:R-:W-:Y:S05]  /*01e0*/  @P0 BRA `(.L_x_23) ;  /* 0x0000000000c00947 */ /* 0x000fea0003800000 */
[----:B------:R-:W-:Y:S01]  /*01f0*/  CS2R R8, SR_CLOCKLO ;  /* 0x0000000000087805 */ /* 0x000fe20000015000 */
[----:B------:R-:W0:Y:S05]  /*0200*/  I2F.U32.RP R12, UR11 ;  /* 0x0000000b000c7d06 */ /* 0x000e2a0008209000 */
[----:B------:R-:W-:Y:S02]  /*0210*/  IADD3 R6, P0, PT, R0, R8, RZ ;  /* 0x0000000800067210 */ /* 0x000fe40007f1e0ff */
[----:B------:R-:W-:Y:S02]  /*0220*/  ISETP.NE.U32.AND P1, PT, RZ, UR11, PT ;  /* 0x0000000bff007c0c */ /* 0x000fe4000bf25070 */
[----:B------:R-:W-:Y:S01]  /*0230*/  LOP3.LUT R6, R6, 0xaad26b49, RZ, 0x3c, !PT ;  /* 0xaad26b4906067812 */ /* 0x000fe200078e3cff */
[----:B------:R-:W-:-:S04]  /*0240*/  IMAD.X R9, RZ, RZ, R9, P0 ;  /* 0x000000ffff097224 */ /* 0x000fc800000e0609 */
[----:B------:R-:W-:Y:S01]  /*0250*/  IMAD R6, R6, 0x4182bed5, RZ ;  /* 0x4182bed506067824 */ /* 0x000fe200078e02ff */
[----:B------:R-:W-:-:S03]  /*0260*/  LOP3.LUT R9, R9, 0xf7dcefdd, RZ, 0x3c, !PT ;  /* 0xf7dcefdd09097812 */ /* 0x000fc600078e3cff */
[C---:B------:R-:W-:Y:S01]  /*0270*/  VIADD R8, R6.reuse, 0x75bcd15 ;  /* 0x075bcd1506087836 */ /* 0x040fe20000000000 */
[----:B0-----:R-:W0:Y:S01]  /*0280*/  MUFU.RCP R12, R12 ;  /* 0x0000000c000c7308 */ /* 0x001e220000001000 */
[----:B------:R-:W-:Y:S02]  /*0290*/  VIADD R10, R6, 0x583f19 ;  /* 0x00583f19060a7836 */ /* 0x000fe40000000000 */
[----:B------:R-:W-:Y:S01]  /*02a0*/  IMAD R9, R9, -0x658354e5, R6 ;  /* 0x9a7cab1b09097824 */ /* 0x000fe200078e0206 */
[----:B------:R-:W-:Y:S01]  /*02b0*/  SHF.R.U32.HI R11, RZ, 0x2, R8 ;  /* 0x00000002ff0b7819 */ /* 0x000fe20000011608 */
[----:B------:R-:W-:Y:S02]  /*02c0*/  IMAD.SHL.U32 R13, R10, 0x10, RZ ;  /* 0x000000100a0d7824 */ /* 0x000fe400078e00ff */
[----:B------:R-:W-:Y:S01]  /*02d0*/  IMAD.MOV.U32 R6, RZ, RZ, RZ ;  /* 0x000000ffff067224 */ /* 0x000fe200078e00ff */
[----:B------:R-:W-:-:S05]  /*02e0*/  LOP3.LUT R11, R11, R8, RZ, 0x3c, !PT ;  /* 0x000000080b0b7212 */ /* 0x000fca00078e3cff */
[----:B------:R-:W-:Y:S02]  /*02f0*/  IMAD.SHL.U32 R8, R11, 0x2, RZ ;  /* 0x000000020b087824 */ /* 0x000fe400078e00ff */
[----:B0-----:R-:W-:-:S03]  /*0300*/  VIADD R7, R12, 0xffffffe ;  /* 0x0ffffffe0c077836 */ /* 0x001fc60000000000 */
[----:B------:R-:W-:-:S04]  /*0310*/  LOP3.LUT R8, R10, R13, R8, 0x96, !PT ;  /* 0x0000000d0a087212 */ /* 0x000fc800078e9608 */
[----:B------:R-:W-:Y:S01]  /*0320*/  LOP3.LUT R8, R8, R11, RZ, 0x3c, !PT ;  /* 0x0000000b08087212 */ /* 0x000fe200078e3cff */
[----:B------:R-:W0:Y:S03]  /*0330*/  F2I.FTZ.U32.TRUNC.NTZ R7, R7 ;  /* 0x0000000700077305 */ /* 0x000e26000021f000 */
[----:B------:R-:W-:Y:S02]  /*0340*/  IADD3 R8, PT, PT, R9, 0x6a788e, R8 ;  /* 0x006a788e09087810 */ /* 0x000fe40007ffe008 */
[----:B0-----:R-:W-:-:S05]  /*0350*/  IADD3 R12, PT, PT, RZ, -R7, RZ ;  /* 0x80000007ff0c7210 */ /* 0x001fca0007ffe0ff */
[----:B------:R-:W-:-:S04]  /*0360*/  IMAD R13, R12, UR11, RZ ;  /* 0x0000000b0c0d7c24 */ /* 0x000fc8000f8e02ff */
[----:B------:R-:W-:-:S04]  /*0370*/  IMAD.HI.U32 R7, R7, R13, R6 ;  /* 0x0000000d07077227 */ /* 0x000fc800078e0006 */
[----:B------:R-:W-:Y:S02]  /*0380*/  HFMA2 R6, -RZ, RZ, 0, 5.9604644775390625e-08 ;  /* 0x00000001ff067431 */ /* 0x000fe400000001ff */
[----:B------:R-:W-:-:S04]  /*0390*/  IMAD.HI.U32 R7, R7, R8, RZ ;  /* 0x0000000807077227 */ /* 0x000fc800078e00ff */
[----:B------:R-:W-:-:S04]  /*03a0*/  IMAD.MOV R7, RZ, RZ, -R7 ;  /* 0x000000ffff077224 */ /* 0x000fc800078e0a07 */
[----:B------:R-:W-:-:S05]  /*03b0*/  IMAD R8, R7, UR11, R8 ;  /* 0x0000000b07087c24 */ /* 0x000fca000f8e0208 */
[----:B------:R-:W-:-:S13]  /*03c0*/  ISETP.GE.U32.AND P0, PT, R8, UR11, PT ;  /* 0x0000000b08007c0c */ /* 0x000fda000bf06070 */
[----:B------:R-:W-:-:S05]  /*03d0*/  @P0 VIADD R8, R8, -UR11 ;  /* 0x8000000b08080c36 */ /* 0x000fca0008000000 */
[----:B------:R-:W-:-:S13]  /*03e0*/  ISETP.GE.U32.AND P0, PT, R8, UR11, PT ;  /* 0x0000000b08007c0c */ /* 0x000fda000bf06070 */
[----:B------:R-:W-:Y:S01]  /*03f0*/  @P0 VIADD R8, R8, -UR11 ;  /* 0x8000000b08080c36 */ /* 0x000fe20008000000 */
[----:B------:R-:W-:-:S04]  /*0400*/  @!P1 LOP3.LUT R8, RZ, UR11, RZ, 0x33, !PT ;  /* 0x0000000bff089c12 */ /* 0x000fc8000f8e33ff */
[----:B------:R-:W-:-:S13]  /*0410*/  ISETP.NE.AND P0, PT, R8, 0x2, PT ;  /* 0x000000020800780c */ /* 0x000fda0003f05270 */
[----:B------:R-:W-:Y:S05]  /*0420*/  @!P0 BRA `(.L_x_24) ;  /* 0x0000000000288947 */ /* 0x000fea0003800000 */
[----:B------:R-:W-:-:S13]  /*0430*/  ISETP.NE.AND P0, PT, R8, 0x1, PT ;  /* 0x000000010800780c */ /* 0x000fda0003f05270 */
[----:B------:R-:W-:Y:S05]  /*0440*/  @!P0 BRA `(.L_x_25) ;  /* 0x0000000000148947 */ /* 0x000fea0003800000 */
[----:B------:R-:W-:-:S13]  /*0450*/  ISETP.NE.AND P0, PT, R8, RZ, PT ;  /* 0x000000ff0800720c */ /* 0x000fda0003f05270 */
[----:B------:R-:W-:Y:S05]  /*0460*/  @P0 BRA `(.L_x_23) ;  /* 0x0000000000200947 */ /* 0x000fea0003800000 */
[----:B------:R-:W-:-:S05]  /*0470*/  IMAD.MOV.U32 R7, RZ, RZ, 0x40000000 ;  /* 0x40000000ff077424 */ /* 0x000fca00078e00ff */
[----:B------:R2:W-:Y:S01]  /*0480*/  STG.E desc[UR12][R2.64], R7 ;  /* 0x0000000702007986 */ /* 0x0005e2000c10190c */
[----:B------:R-:W-:Y:S05]  /*0490*/  BRA `(.L_x_23) ;  /* 0x0000000000147947 */ /* 0x000fea0003800000 */
.L_x_25:
[----:B------:R-:W-:-:S05]  /*04a0*/  IMAD.MOV.U32 R7, RZ, RZ, 0x40800000 ;  /* 0x40800000ff077424 */ /* 0x000fca00078e00ff */
[----:B------:R1:W-:Y:S01]  /*04b0*/  STG.E desc[UR12][R2.64], R7 ;  /* 0x0000000702007986 */ /* 0x0003e2000c10190c */
[----:B------:R-:W-:Y:S05]  /*04c0*/  BRA `(.L_x_23) ;  /* 0x0000000000087947 */ /* 0x000fea0003800000 */
.L_x_24:
[----:B------:R-:W-:-:S05]  /*04d0*/  IMAD.MOV.U32 R7, RZ, RZ, 0x41000000 ;  /* 0x41000000ff077424 */ /* 0x000fca00078e00ff */
[----:B------:R0:W-:Y:S02]  /*04e0*/  STG.E desc[UR12][R2.64], R7 ;  /* 0x0000000702007986 */ /* 0x0001e4000c10190c */
.L_x_23:
[----:B------:R-:W-:Y:S05]  /*04f0*/  BSYNC.RECONVERGENT B0 ;  /* 0x0000000000007941 */ /* 0x000fea0003800200 */
.L_x_22:
[----:B012---:R-:W2:Y:S01]  /*0500*/  LDG.E R7, desc[UR12][R4.64+-0x4] ;  /* 0xfffffc0c04077981 */ /* 0x007ea2000c1e1900 */
[----:B------:R-:W-:Y:S01]  /*0510*/  BSSY.RECONVERGENT B0, `(.L_x_26) ;  /* 0x0000033000007945 */ /* 0x000fe20003800200 */
[----:B--2---:R-:W-:-:S13]  /*0520*/  ISETP.NE.AND P0, PT, R0, R7, PT ;  /* 0x000000070000720c */ /* 0x004fda0003f05270 */
[----:B------:R-:W-:Y:S05]  /*0530*/  @P0 BRA `(.L_x_27) ;  /* 0x0000000000c00947 */ /* 0x000fea0003800000 */
[----:B------:R-:W-:Y:S01]  /*0540*/  CS2R R8, SR_CLOCKLO ;  /* 0x0000000000087805 */ /* 0x000fe20000015000 */
[----:B------:R-:W0:Y:S05]  /*0550*/  I2F.U32.RP R12, UR11 ;  /* 0x0000000b000c7d06 */ /* 0x000e2a0008209000 */
[----:B------:R-:W-:Y:S02]  /*0560*/  IADD3 R6, P0, PT, R0, R8, RZ ;  /* 0x0000000800067210 */ /* 0x000fe40007f1e0ff */
[----:B------:R-:W-:Y:S02]  /*0570*/  ISETP.NE.U32.AND P1, PT, RZ, UR11, PT ;  /* 0x0000000bff007c0c */ /* 0x000fe4000bf25070 */
[----:B------:R-:W-:-:S02]  /*0580*/  LOP3.LUT R6, R6, 0xaad26b49, RZ, 0x3c, !PT ;  /* 0xaad26b4906067812 */ /* 0x000fc400078e3cff */
[----:B------:R-:W-:-:S03]  /*0590*/  IADD3.X R9, PT, PT, RZ, R9, RZ, P0, !PT ;  /* 0x00000009ff097210 */ /* 0x000fc600007fe4ff */
        /* <DEDUP_REMOVED lines=15> */
[----:B------:R-:W-:Y:S01]  /*0690*/  IADD3 R8, PT, PT, R9, 0x6a788e, R8 ;  /* 0x006a788e09087810 */ /* 0x000fe20007ffe008 */
[----:B0-----:R-:W-:-:S04]  /*06a0*/  IMAD.MOV R12, RZ, RZ, -R7 ;  /* 0x000000ffff0c7224 */ /* 0x001fc800078e0a07 */
[----:B------:R-:W-:-:S04]  /*06b0*/  IMAD R13, R12, UR11, RZ ;  /* 0x0000000b0c0d7c24 */ /* 0x000fc8000f8e02ff */
[----:B------:R-:W-:-:S06]  /*06c0*/  IMAD.HI.U32 R13, R7, R13, R6 ;  /* 0x0000000d070d7227 */ /* 0x000fcc00078e0006 */
[----:B------:R-:W-:-:S04]  /*06d0*/  IMAD.HI.U32 R6, R13, R8, RZ ;  /* 0x000000080d067227 */ /* 0x000fc800078e00ff */
[----:B------:R-:W-:Y:S02]  /*06e0*/  IMAD.MOV R7, RZ, RZ, -R6 ;  /* 0x000000ffff077224 */ /* 0x000fe400078e0a06 */
[----:B------:R-:W-:Y:S02]  /*06f0*/  IMAD.MOV.U32 R6, RZ, RZ, 0x1 ;  /* 0x00000001ff067424 */ /* 0x000fe400078e00ff */
[----:B------:R-:W-:-:S05]  /*0700*/  IMAD R8, R7, UR11, R8 ;  /* 0x0000000b07087c24 */ /* 0x000fca000f8e0208 */
[----:B------:R-:W-:-:S13]  /*0710*/  ISETP.GE.U32.AND P0, PT, R8, UR11, PT ;  /* 0x0000000b08007c0c */ /* 0x000fda000bf06070 */
[----:B------:R-:W-:-:S05]  /*0720*/  @P0 VIADD R8, R8, -UR11 ;  /* 0x8000000b08080c36 */ /* 0x000fca0008000000 */
[----:B------:R-:W-:-:S13]  /*0730*/  ISETP.GE.U32.AND P0, PT, R8, UR11, PT ;  /* 0x0000000b08007c0c */ /* 0x000fda000bf06070 */
[----:B------:R-:W-:Y:S02]  /*0740*/  @P0 IADD3 R8, PT, PT, R8, -UR11, RZ ;  /* 0x8000000b08080c10 */ /* 0x000fe4000fffe0ff */
[----:B------:R-:W-:-:S04]  /*0750*/  @!P1 LOP3.LUT R8, RZ, UR11, RZ, 0x33, !PT ;  /* 0x0000000bff089c12 */ /* 0x000fc8000f8e33ff */
[----:B------:R-:W-:-:S13]  /*0760*/  ISETP.NE.AND P0, PT, R8, RZ, PT ;  /* 0x000000ff0800720c */ /* 0x000fda0003f05270 */
[----:B------:R-:W-:Y:S05]  /*0770*/  @!P0 BRA `(.L_x_28) ;  /* 0x0000000000288947 */ /* 0x000fea0003800000 */
[----:B------:R-:W-:-:S13]  /*0780*/  ISETP.NE.AND P0, PT, R8, 0x1, PT ;  /* 0x000000010800780c */ /* 0x000fda0003f05270 */
[----:B------:R-:W-:Y:S05]  /*0790*/  @!P0 BRA `(.L_x_29) ;  /* 0x0000000000148947 */ /* 0x000fea0003800000 */
[----:B------:R-:W-:-:S13]  /*07a0*/  ISETP.NE.AND P0, PT, R8, 0x2, PT ;  /* 0x000000020800780c */ /* 0x000fda0003f05270 */
[----:B------:R-:W-:Y:S05]  /*07b0*/  @P0 BRA `(.L_x_27) ;  /* 0x0000000000200947 */ /* 0x000fea0003800000 */
[----:B------:R-:W-:-:S05]  /*07c0*/  IMAD.MOV.U32 R7, RZ, RZ, 0x41000000 ;  /* 0x41000000ff077424 */ /* 0x000fca00078e00ff */
[----:B------:R2:W-:Y:S01]  /*07d0*/  STG.E desc[UR12][R2.64], R7 ;  /* 0x0000000702007986 */ /* 0x0005e2000c10190c */
[----:B------:R-:W-:Y:S05]  /*07e0*/  BRA `(.L_x_27) ;  /* 0x0000000000147947 */ /* 0x000fea0003800000 */
.L_x_29:
[----:B------:R-:W-:-:S05]  /*07f0*/  IMAD.MOV.U32 R7, RZ, RZ, 0x40800000 ;  /* 0x40800000ff077424 */ /* 0x000fca00078e00ff */
[----:B------:R1:W-:Y:S01]  /*0800*/  STG.E desc[UR12][R2.64], R7 ;  /* 0x0000000702007986 */ /* 0x0003e2000c10190c */
[----:B------:R-:W-:Y:S05]  /*0810*/  BRA `(.L_x_27) ;  /* 0x0000000000087947 */ /* 0x000fea0003800000 */
.L_x_28:
[----:B------:R-:W-:-:S05]  /*0820*/  IMAD.MOV.U32 R7, RZ, RZ, 0x40000000 ;  /* 0x40000000ff077424 */ /* 0x000fca00078e00ff */
[----:B------:R0:W-:Y:S02]  /*0830*/  STG.E desc[UR12][R2.64], R7 ;  /* 0x0000000702007986 */ /* 0x0001e4000c10190c */
.L_x_27:
[----:B------:R-:W-:Y:S05]  /*0840*/  BSYNC.RECONVERGENT B0 ;  /* 0x0000000000007941 */ /* 0x000fea0003800200 */
.L_x_26:
        /* <DEDUP_REMOVED lines=14> */
[----:B------:R-:W-:Y:S01]  /*0930*/  IADD3 R8, PT, PT, R6, 0x75bcd15, RZ ;  /* 0x075bcd1506087810 */ /* 0x000fe20007ffe0ff */
[----:B------:R-:W-:Y:S01]  /*0940*/  IMAD R9, R9, -0x658354e5, R6 ;  /* 0x9a7cab1b09097824 */ /* 0x000fe200078e0206 */
[----:B------:R-:W-:Y:S01]  /*0950*/  MOV R6, RZ ;  /* 0x000000ff00067202 */ /* 0x000fe20000000f00 */
[----:B------:R-:W-:Y:S01]  /*0960*/  IMAD.SHL.U32 R13, R10, 0x10, RZ ;  /* 0x000000100a0d7824 */ /* 0x000fe200078e00ff */
[----:B------:R-:W-:-:S04]  /*0970*/  SHF.R.U32.HI R11, RZ, 0x2, R8 ;  /* 0x00000002ff0b7819 */ /* 0x000fc80000011608 */
[----:B------:R-:W-:-:S05]  /*0980*/  LOP3.LUT R11, R11, R8, RZ, 0x3c, !PT ;  /* 0x000000080b0b7212 */ /* 0x000fca00078e3cff */
[----:B------:R-:W-:Y:S02]  /*0990*/  IMAD.SHL.U32 R8, R11, 0x2, RZ ;  /* 0x000000020b087824 */ /* 0x000fe400078e00ff */
[----:B0-----:R-:W-:-:S03]  /*09a0*/  VIADD R7, R12, 0xffffffe ;  /* 0x0ffffffe0c077836 */ /* 0x001fc60000000000 */
[----:B------:R-:W-:-:S03]  /*09b0*/  LOP3.LUT R8, R10, R13, R8, 0x96, !PT ;  /* 0x0000000d0a087212 */ /* 0x000fc600078e9608 */
[----:B------:R-:W0:Y:S01]  /*09c0*/  F2I.FTZ.U32.TRUNC.NTZ R7, R7 ;  /* 0x0000000700077305 */ /* 0x000e22000021f000 */
[----:B------:R-:W-:-:S04]  /*09d0*/  LOP3.LUT R8, R8, R11, RZ, 0x3c, !PT ;  /* 0x0000000b08087212 */ /* 0x000fc800078e3cff */
        /* <DEDUP_REMOVED lines=11> */
[----:B------:R-:W-:Y:S01]  /*0a90*/  @P0 VIADD R8, R8, -UR11 ;  /* 0x8000000b08080c36 */ /* 0x000fe20008000000 */
        /* <DEDUP_REMOVED lines=10> */
.L_x_33:
[----:B------:R-:W-:-:S05]  /*0b40*/  HFMA2 R7, -RZ, RZ, 2.25, 0 ;  /* 0x40800000ff077431 */ /* 0x000fca00000001ff */
[----:B------:R1:W-:Y:S01]  /*0b50*/  STG.E desc[UR12][R2.64], R7 ;  /* 0x0000000702007986 */ /* 0x0003e2000c10190c */
[----:B------:R-:W-:Y:S05]  /*0b60*/  BRA `(.L_x_31) ;  /* 0x0000000000087947 */ /* 0x000fea0003800000 */
.L_x_32:
[----:B------:R-:W-:-:S05]  /*0b70*/  IMAD.MOV.U32 R7, RZ, RZ, 0x40000000 ;  /* 0x40000000ff077424 */ /* 0x000fca00078e00ff */
[----:B------:R0:W-:Y:S02]  /*0b80*/  STG.E desc[UR12][R2.64], R7 ;  /* 0x0000000702007986 */ /* 0x0001e4000c10190c */
.L_x_31:
[----:B------:R-:W-:Y:S05]  /*0b90*/  BSYNC.RECONVERGENT B0 ;  /* 0x0000000000007941 */ /* 0x000fea0003800200 */
.L_x_30:
        /* <DEDUP_REMOVED lines=47> */
.L_x_37:
[----:B------:R-:W-:-:S05]  /*0e90*/  IMAD.MOV.U32 R7, RZ, RZ, 0x40800000 ;  /* 0x40800000ff077424 */ /* 0x000fca00078e00ff */
[----:B------:R1:W-:Y:S01]  /*0ea0*/  STG.E desc[UR12][R2.64], R7 ;  /* 0x0000000702007986 */ /* 0x0003e2000c10190c */
[----:B------:R-:W-:Y:S05]  /*0eb0*/  BRA `(.L_x_35) ;  /* 0x0000000000087947 */ /* 0x000fea0003800000 */
.L_x_36:
[----:B------:R-:W-:-:S05]  /*0ec0*/  IMAD.MOV.U32 R7, RZ, RZ, 0x40000000 ;  /* 0x40000000ff077424 */ /* 0x000fca00078e00ff */
[----:B------:R0:W-:Y:S02]  /*0ed0*/  STG.E desc[UR12][R2.64], R7 ;  /* 0x0000000702007986 */ /* 0x0001e4000c10190c */
.L_x_35:
[----:B------:R-:W-:Y:S05]  /*0ee0*/  BSYNC.RECONVERGENT B0 ;  /* 0x0000000000007941 */ /* 0x000fea0003800200 */
.L_x_34:
[----:B------:R-:W-:-:S05]  /*0ef0*/  IADD3 R4, P0, PT, R4, 0x10, RZ ;  /* 0x0000001004047810 */ /* 0x000fca0007f1e0ff */
[----:B------:R-:W-:Y:S01]  /*0f00*/  IMAD.X R5, RZ, RZ, R5, P0 ;  /* 0x000000ffff057224 */ /* 0x000fe200000e0605 */
[----:B------:R-:W-:Y:S07]  /*0f10*/  BRA.U UP0, `(.L_x_38) ;  /* 0xfffffff1009c7547 */ /* 0x000fee000b83ffff */
.L_x_21:
[----:B------:R-:W-:-:S09]  /*0f20*/  UISETP.NE.AND UP0, UPT, UR10, URZ, UPT ;  /* 0x000000ff0a00728c */ /* 0x000fd2000bf05270 */
[----:B------:R-:W-:Y:S05]  /*0f30*/  BRA.U !UP0, `(.L_x_39) ;  /* 0x0000000508007547 */ /* 0x000fea000b800000 */
[----:B------:R-:W3:Y:S01]  /*0f40*/  LDCU.64 UR6, c[0x0][0x388] ;  /* 0x00007100ff0677ac */ /* 0x000ee20008000a00 */
[----:B------:R-:W4:Y:S01]  /*0f50*/  LDCU UR8, c[0x0][0x398] ;  /* 0x00007300ff0877ac */ /* 0x000f220008000800 */
[----:B------:R-:W-:Y:S02]  /*0f60*/  UIADD3 UR5, UPT, UPT, -UR10, URZ, URZ ;  /* 0x000000ff0a057290 */ /* 0x000fe4000fffe1ff */
[----:B---3--:R-:W-:-:S12]  /*0f70*/  UIMAD.WIDE.U32 UR6, UR4, 0x4, UR6 ;  /* 0x00000004040678a5 */ /* 0x008fd8000f8e0006 */
.L_x_44:
[----:B0--3--:R-:W-:Y:S01]  /*0f80*/  IMAD.U32 R5, RZ, RZ, UR7 ;  /* 0x00000007ff057e24 */ /* 0x009fe2000f8e00ff */
[----:B------:R-:W-:-:S05]  /*0f90*/  MOV R4, UR6 ;  /* 0x0000000600047c02 */ /* 0x000fca0008000f00 */
[----:B------:R-:W3:Y:S01]  /*0fa0*/  LDG.E R5, desc[UR12][R4.64] ;  /* 0x0000000c04057981 */ /* 0x000ee2000c1e1900 */
[----:B------:R-:W-:Y:S01]  /*0fb0*/  UIADD3 UR5, UPT, UPT, UR5, 0x1, URZ ;  /* 0x0000000105057890 */ /* 0x000fe2000fffe0ff */
[----:B------:R-:W-:Y:S03]  /*0fc0*/  BSSY.RECONVERGENT B0, `(.L_x_40) ;  /* 0x0000034000007945 */ /* 0x000fe60003800200 */
[----:B------:R-:W-:Y:S01]  /*0fd0*/  UISETP.NE.AND UP1, UPT, UR5, URZ, UPT ;  /* 0x000000ff0500728c */ /* 0x000fe2000bf25270 */
[----:B---3--:R-:W-:-:S13]  /*0fe0*/  ISETP.NE.AND P0, PT, R0, R5, PT ;  /* 0x000000050000720c */ /* 0x008fda0003f05270 */
[----:B------:R-:W-:Y:S05]  /*0ff0*/  @P0 BRA `(.L_x_41) ;  /* 0x0000000000c00947 */ /* 0x000fea0003800000 */
[----:B012---:R-:W-:Y:S01]  /*1000*/  CS2R R6, SR_CLOCKLO ;  /* 0x0000000000067805 */ /* 0x007fe20000015000 */
[----:B----4-:R-:W0:Y:S05]  /*1010*/  I2F.U32.RP R10, UR8 ;  /* 0x00000008000a7d06 */ /* 0x010e2a0008209000 */
        /* <DEDUP_REMOVED lines=24> */
[----:B------:R-:W-:-:S04]  /*11a0*/  IMAD.MOV R5, RZ, RZ, -R4 ;  /* 0x000000ffff057224 */ /* 0x000fc800078e0a04 */
[----:B------:R-:W-:Y:S02]  /*11b0*/  IMAD R4, R5, UR8, R6 ;  /* 0x0000000805047c24 */ /* 0x000fe4000f8e0206 */
[----:B------:R-:W-:-:S03]  /*11c0*/  IMAD.MOV.U32 R6, RZ, RZ, 0x1 ;  /* 0x00000001ff067424 */ /* 0x000fc600078e00ff */
        /* <DEDUP_REMOVED lines=14> */
.L_x_43:
[----:B------:R-:W-:-:S05]  /*12b0*/  IMAD.MOV.U32 R5, RZ, RZ, 0x40800000 ;  /* 0x40800000ff057424 */ /* 0x000fca00078e00ff */
[----:B------:R0:W-:Y:S01]  /*12c0*/  STG.E desc[UR12][R2.64], R5 ;  /* 0x0000000502007986 */ /* 0x0001e2000c10190c */
[----:B------:R-:W-:Y:S05]  /*12d0*/  BRA `(.L_x_41) ;  /* 0x0000000000087947 */ /* 0x000fea0003800000 */
.L_x_42:
[----:B------:R-:W-:-:S05]  /*12e0*/  IMAD.MOV.U32 R5, RZ, RZ, 0x40000000 ;  /* 0x40000000ff057424 */ /* 0x000fca00078e00ff */
[----:B------:R0:W-:Y:S02]  /*12f0*/  STG.E desc[UR12][R2.64], R5 ;  /* 0x0000000502007986 */ /* 0x0001e4000c10190c */
.L_x_41:
[----:B----4-:R-:W-:Y:S05]  /*1300*/  BSYNC.RECONVERGENT B0 ;  /* 0x0000000000007941 */ /* 0x010fea0003800200 */
.L_x_40:
[----:B------:R-:W-:-:S04]  /*1310*/  UIADD3 UR6, UP0, UPT, UR6, 0x4, URZ ;  /* 0x0000000406067890 */ /* 0x000fc8000ff1e0ff */
[----:B------:R-:W-:Y:S01]  /*1320*/  UIADD3.X UR7, UPT, UPT, URZ, UR7, URZ, UP0, !UPT ;  /* 0x00000007ff077290 */ /* 0x000fe200087fe4ff */
[----:B------:R-:W-:Y:S11]  /*1330*/  BRA.U UP1, `(.L_x_44) ;  /* 0xfffffffd01107547 */ /* 0x000ff6000b83ffff */
.L_x_39:
[----:B------:R-:W-:-:S13]  /*1340*/  LOP3.LUT P0, RZ, R6, 0xff, RZ, 0xc0, !PT ;  /* 0x000000ff06ff7812 */ /* 0x000fda000780c0ff */
[----:B------:R-:W-:Y:S05]  /*1350*/  @P0 EXIT ;  /* 0x000000000000094d */ /* 0x000fea0003800000 */
.L_x_20:
[----:B0123--:R-:W0:Y:S02]  /*1360*/  LDC.64 R2, c[0x0][0x380] ;  /* 0x0000e000ff027b82 */ /* 0x00fe240000000a00 */
[----:B0-----:R-:W-:-:S05]  /*1370*/  IMAD.WIDE.U32 R2, R0, 0x4, R2 ;  /* 0x0000000400027825 */ /* 0x001fca00078e0002 */
[----:B------:R-:W-:Y:S01]  /*1380*/  STG.E desc[UR12][R2.64], RZ ;  /* 0x000000ff02007986 */ /* 0x000fe2000c10190c */
[----:B------:R-:W-:Y:S05]  /*1390*/  EXIT ;  /* 0x000000000000794d */ /* 0x000fea0003800000 */
.L_x_45:
        /* <DEDUP_REMOVED lines=14> */
.L_x_47:


//--------------------- .nv.global.init           --------------------------
	.section	.nv.global.init,"aw",@progbits
	.align	4
.nv.global.init:
	.type		mrg32k3aM1SubSeq,@object
	.size		mrg32k3aM1SubSeq,(mrg32k3aM2SubSeq - mrg32k3aM1SubSeq)
mrg32k3aM1SubSeq:
        /*0000*/ 	.byte	0x0b, 0xcc, 0xee, 0x04, 0x73, 0x29, 0x8b, 0x6f, 0xf6, 0x53, 0x03, 0xf6, 0x23, 0xf6, 0xea, 0xda
        /* <DEDUP_REMOVED lines=125> */
	.type		mrg32k3aM2SubSeq,@object
	.size		mrg32k3aM2SubSeq,(mrg32k3aM1 - mrg32k3aM2SubSeq)
mrg32k3aM2SubSeq:
        /* <DEDUP_REMOVED lines=126> */
	.type		mrg32k3aM1,@object
	.size		mrg32k3aM1,(mrg32k3aM1Seq - mrg32k3aM1)
mrg32k3aM1:
        /* <DEDUP_REMOVED lines=144> */
	.type		mrg32k3aM1Seq,@object
	.size		mrg32k3aM1Seq,(mrg32k3aM2 - mrg32k3aM1Seq)
mrg32k3aM1Seq:
        /* <DEDUP_REMOVED lines=144> */
	.type		mrg32k3aM2,@object
	.size		mrg32k3aM2,(mrg32k3aM2Seq - mrg32k3aM2)
mrg32k3aM2:
        /* <DEDUP_REMOVED lines=144> */
	.type		mrg32k3aM2Seq,@object
	.size		mrg32k3aM2Seq,(precalc_xorwow_matrix - mrg32k3aM2Seq)
mrg32k3aM2Seq:
        /* <DEDUP_REMOVED lines=144> */
	.type		precalc_xorwow_matrix,@object
	.size		precalc_xorwow_matrix,(precalc_xorwow_offset_matrix - precalc_xorwow_matrix)
precalc_xorwow_matrix:
        /* <DEDUP_REMOVED lines=6400> */
	.type		precalc_xorwow_offset_matrix,@object
	.size		precalc_xorwow_offset_matrix,(.L_1 - precalc_xorwow_offset_matrix)
precalc_xorwow_offset_matrix:
        /* <DEDUP_REMOVED lines=6400> */
.L_1:


//--------------------- .nv.shared.reserved.0     --------------------------
	.section	.nv.shared.reserved.0,"aw",@nobits
	.weak		__nv_reservedSMEM_offset_0_alias
	.size		__nv_reservedSMEM_offset_0_alias, 0, 64
	.other		__nv_reservedSMEM_offset_0_alias,@"STO_CUDA_RESERVED_SHARED STV_DEFAULT"
__nv_reservedSMEM_offset_0_alias:
	.zero		0
	.zero		64


//--------------------- .nv.constant0._Z24moverDeDerechaAIzquierdaPfi --------------------------
	.section	.nv.constant0._Z24moverDeDerechaAIzquierdaPfi,"a",@progbits
	.sectionflags	@""
	.align	4
.nv.constant0._Z24moverDeDerechaAIzquierdaPfi:
	.zero		908


//--------------------- .nv.constant0._Z10fillMatrixPfPiiii --------------------------
	.section	.nv.constant0._Z10fillMatrixPfPiiii,"a",@progbits
	.sectionflags	@""
	.align	4
.nv.constant0._Z10fillMatrixPfPiiii:
	.zero		924


//--------------------- SYMBOLS --------------------------

	.type		.nv.reservedSmem.offset0,@object
	.size		.nv.reservedSmem.offset0,0x4
